	.headerflags	@"EF_CUDA_TEXMODE_UNIFIED EF_CUDA_64BIT_ADDRESS EF_CUDA_ACCELERATORS EF_CUDA_SM90 EF_CUDA_VIRTUAL_SM(EF_CUDA_SM90)"
	.elftype	@"ET_EXEC"


//--------------------- .nv.info                  --------------------------
	.section	.nv.info,"",@"SHT_CUDA_INFO"
	.align	4


	//----- nvinfo : EIATTR_REGCOUNT
	.align		4
        /*0000*/ 	.byte	0x04, 0x2f
        /*0002*/ 	.short	(.L_2 - .L_1)
	.align		4
.L_1:
        /*0004*/ 	.word	index@(triton_)
        /*0008*/ 	.word	0x00000028


	//----- nvinfo : EIATTR_MIN_STACK_SIZE
	.align		4
.L_2:
        /*000c*/ 	.byte	0x04, 0x12
        /*000e*/ 	.short	(.L_4 - .L_3)
	.align		4
.L_3:
        /*0010*/ 	.word	index@(triton_)
        /*0014*/ 	.word	0x00000000


	//----- nvinfo : EIATTR_FRAME_SIZE
	.align		4
.L_4:
        /*0018*/ 	.byte	0x04, 0x11
        /*001a*/ 	.short	(.L_6 - .L_5)
	.align		4
.L_5:
        /*001c*/ 	.word	index@(triton_)
        /*0020*/ 	.word	0x00000000


	//----- nvinfo : EIATTR_MIN_STACK_SIZE
	.align		4
.L_6:
        /*0024*/ 	.byte	0x04, 0x12
        /*0026*/ 	.short	(.L_8 - .L_7)
	.align		4
.L_7:
        /*0028*/ 	.word	index@(triton_)
        /*002c*/ 	.word	0x00000000
.L_8:


//--------------------- .nv.info.triton_          --------------------------
	.section	.nv.info.triton_,"",@"SHT_CUDA_INFO"
	.sectionflags	@""
	.align	4


	//----- nvinfo : EIATTR_CUDA_API_VERSION
	.align		4
        /*0000*/ 	.byte	0x04, 0x37
        /*0002*/ 	.short	(.L_10 - .L_9)
.L_9:
        /*0004*/ 	.word	0x0000007c


	//----- nvinfo : EIATTR_KPARAM_INFO
	.align		4
.L_10:
        /*0008*/ 	.byte	0x04, 0x17
        /*000a*/ 	.short	(.L_12 - .L_11)
.L_11:
        /*000c*/ 	.word	0x00000000
        /*0010*/ 	.short	0x0008
        /*0012*/ 	.short	0x003c
        /*0014*/ 	.byte	0x00, 0xf0, 0x11, 0x00


	//----- nvinfo : EIATTR_KPARAM_INFO
	.align		4
.L_12:
        /*0018*/ 	.byte	0x04, 0x17
        /*001a*/ 	.short	(.L_14 - .L_13)
.L_13:
        /*001c*/ 	.word	0x00000000
        /*0020*/ 	.short	0x0007
        /*0022*/ 	.short	0x0038
        /*0024*/ 	.byte	0x00, 0xf0, 0x11, 0x00


	//----- nvinfo : EIATTR_KPARAM_INFO
	.align		4
.L_14:
        /*0028*/ 	.byte	0x04, 0x17
        /*002a*/ 	.short	(.L_16 - .L_15)
.L_15:
        /*002c*/ 	.word	0x00000000
        /*0030*/ 	.short	0x0006
        /*0032*/ 	.short	0x0030
        /*0034*/ 	.byte	0x00, 0xf0, 0x21, 0x00


	//----- nvinfo : EIATTR_KPARAM_INFO
	.align		4
.L_16:
        /*0038*/ 	.byte	0x04, 0x17
        /*003a*/ 	.short	(.L_18 - .L_17)
.L_17:
        /*003c*/ 	.word	0x00000000
        /*0040*/ 	.short	0x0005
        /*0042*/ 	.short	0x0028
        /*0044*/ 	.byte	0x00, 0xf0, 0x21, 0x00


	//----- nvinfo : EIATTR_KPARAM_INFO
	.align		4
.L_18:
        /*0048*/ 	.byte	0x04, 0x17
        /*004a*/ 	.short	(.L_20 - .L_19)
.L_19:
        /*004c*/ 	.word	0x00000000
        /*0050*/ 	.short	0x0004
        /*0052*/ 	.short	0x0020
        /*0054*/ 	.byte	0x00, 0xf0, 0x21, 0x00


	//----- nvinfo : EIATTR_KPARAM_INFO
	.align		4
.L_20:
        /*0058*/ 	.byte	0x04, 0x17
        /*005a*/ 	.short	(.L_22 - .L_21)
.L_21:
        /*005c*/ 	.word	0x00000000
        /*0060*/ 	.short	0x0003
        /*0062*/ 	.short	0x0018
        /*0064*/ 	.byte	0x00, 0xf0, 0x21, 0x00


	//----- nvinfo : EIATTR_KPARAM_INFO
	.align		4
.L_22:
        /*0068*/ 	.byte	0x04, 0x17
        /*006a*/ 	.short	(.L_24 - .L_23)
.L_23:
        /*006c*/ 	.word	0x00000000
        /*0070*/ 	.short	0x0002
        /*0072*/ 	.short	0x0010
        /*0074*/ 	.byte	0x00, 0xf0, 0x21, 0x00


	//----- nvinfo : EIATTR_KPARAM_INFO
	.align		4
.L_24:
        /*0078*/ 	.byte	0x04, 0x17
        /*007a*/ 	.short	(.L_26 - .L_25)
.L_25:
        /*007c*/ 	.word	0x00000000
        /*0080*/ 	.short	0x0001
        /*0082*/ 	.short	0x0008
        /*0084*/ 	.byte	0x00, 0xf0, 0x21, 0x00


	//----- nvinfo : EIATTR_KPARAM_INFO
	.align		4
.L_26:
        /*0088*/ 	.byte	0x04, 0x17
        /*008a*/ 	.short	(.L_28 - .L_27)
.L_27:
        /*008c*/ 	.word	0x00000000
        /*0090*/ 	.short	0x0000
        /*0092*/ 	.short	0x0000
        /*0094*/ 	.byte	0x00, 0xf0, 0x21, 0x00


	//----- nvinfo : EIATTR_SPARSE_MMA_MASK
	.align		4
.L_28:
        /*0098*/ 	.byte	0x03, 0x50
        /*009a*/ 	.short	0x0000


	//----- nvinfo : EIATTR_MAXREG_COUNT
	.align		4
        /*009c*/ 	.byte	0x03, 0x1b
        /*009e*/ 	.short	0x00ff


	//----- nvinfo : EIATTR_COOP_GROUP_MASK_REGIDS
	.align		4
        /*00a0*/ 	.byte	0x04, 0x29
        /*00a2*/ 	.short	(.L_30 - .L_29)


	//   ....[0]....
.L_29:
        /*00a4*/ 	.word	0xffffffff


	//   ....[1]....
        /*00a8*/ 	.word	0xffffffff


	//   ....[2]....
        /*00ac*/ 	.word	0xffffffff


	//   ....[3]....
        /*00b0*/ 	.word	0xffffffff


	//   ....[4]....
        /*00b4*/ 	.word	0xffffffff


	//   ....[5]....
        /*00b8*/ 	.word	0xffffffff


	//   ....[6]....
        /*00bc*/ 	.word	0xffffffff


	//   ....[7]....
        /*00c0*/ 	.word	0xffffffff


	//   ....[8]....
        /*00c4*/ 	.word	0xffffffff


	//   ....[9]....
        /*00c8*/ 	.word	0xffffffff


	//   ....[10]....
        /*00cc*/ 	.word	0xffffffff


	//   ....[11]....
        /*00d0*/ 	.word	0xffffffff


	//   ....[12]....
        /*00d4*/ 	.word	0xffffffff


	//   ....[13]....
        /*00d8*/ 	.word	0xffffffff


	//   ....[14]....
        /*00dc*/ 	.word	0xffffffff


	//   ....[15]....
        /*00e0*/ 	.word	0xffffffff


	//   ....[16]....
        /*00e4*/ 	.word	0xffffffff


	//   ....[17]....
        /*00e8*/ 	.word	0xffffffff


	//   ....[18]....
        /*00ec*/ 	.word	0xffffffff


	//----- nvinfo : EIATTR_COOP_GROUP_INSTR_OFFSETS
	.align		4
.L_30:
        /*00f0*/ 	.byte	0x04, 0x28
        /*00f2*/ 	.short	(.L_32 - .L_31)


	//   ....[0]....
.L_31:
        /*00f4*/ 	.word	0x00001600


	//   ....[1]....
        /*00f8*/ 	.word	0x00001640


	//   ....[2]....
        /*00fc*/ 	.word	0x00001750


	//   ....[3]....
        /*0100*/ 	.word	0x00001790


	//   ....[4]....
        /*0104*/ 	.word	0x00001890


	//   ....[5]....
        /*0108*/ 	.word	0x000018d0


	//   ....[6]....
        /*010c*/ 	.word	0x000019c0


	//   ....[7]....
        /*0110*/ 	.word	0x00001a00


	//   ....[8]....
        /*0114*/ 	.word	0x00001b10


	//   ....[9]....
        /*0118*/ 	.word	0x00001b20


	//   ....[10]....
        /*011c*/ 	.word	0x00001d20


	//   ....[11]....
        /*0120*/ 	.word	0x00001d30


	//   ....[12]....
        /*0124*/ 	.word	0x00001d80


	//   ....[13]....
        /*0128*/ 	.word	0x00001da0


	//   ....[14]....
        /*012c*/ 	.word	0x00001ee0


	//   ....[15]....
        /*0130*/ 	.word	0x00001ef0


	//   ....[16]....
        /*0134*/ 	.word	0x00001f10


	//   ....[17]....
        /*0138*/ 	.word	0x00002000


	//   ....[18]....
        /*013c*/ 	.word	0x00002040


	//----- nvinfo : EIATTR_EXIT_INSTR_OFFSETS
	.align		4
.L_32:
        /*0140*/ 	.byte	0x04, 0x1c
        /*0142*/ 	.short	(.L_34 - .L_33)


	//   ....[0]....
.L_33:
        /*0144*/ 	.word	0x00002720


	//----- nvinfo : EIATTR_MAX_THREADS
	.align		4
.L_34:
        /*0148*/ 	.byte	0x04, 0x05
        /*014a*/ 	.short	(.L_36 - .L_35)
.L_35:
        /*014c*/ 	.word	0x00000100
        /*0150*/ 	.word	0x00000001
        /*0154*/ 	.word	0x00000001


	//----- nvinfo : EIATTR_CBANK_PARAM_SIZE
	.align		4
.L_36:
        /*0158*/ 	.byte	0x03, 0x19
        /*015a*/ 	.short	0x0040


	//----- nvinfo : EIATTR_PARAM_CBANK
	.align		4
        /*015c*/ 	.byte	0x04, 0x0a
        /*015e*/ 	.short	(.L_38 - .L_37)
	.align		4
.L_37:
        /*0160*/ 	.word	index@(.nv.constant0.triton_)
        /*0164*/ 	.short	0x0210
        /*0166*/ 	.short	0x0040


	//----- nvinfo : EIATTR_SW_WAR
	.align		4
.L_38:
        /*0168*/ 	.byte	0x04, 0x36
        /*016a*/ 	.short	(.L_40 - .L_39)
.L_39:
        /*016c*/ 	.word	0x00000008
.L_40:


//--------------------- .nv.callgraph             --------------------------
	.section	.nv.callgraph,"",@"SHT_CUDA_CALLGRAPH"
	.align	4
	.sectionentsize	8
	.align		4
        /*0000*/ 	.word	0x00000000
	.align		4
        /*0004*/ 	.word	0xffffffff
	.align		4
        /*0008*/ 	.word	0x00000000
	.align		4
        /*000c*/ 	.word	0xfffffffe
	.align		4
        /*0010*/ 	.word	0x00000000
	.align		4
        /*0014*/ 	.word	0xfffffffd
	.align		4
        /*0018*/ 	.word	0x00000000
	.align		4
        /*001c*/ 	.word	0xfffffffc


//--------------------- .nv.constant4             --------------------------
	.section	.nv.constant4,"a",@progbits
	.align	8
	.align		8
.nv.constant4:
        /*0000*/ 	.dword	_$_str


//--------------------- .text.triton_             --------------------------
	.section	.text.triton_,"ax",@progbits
	.sectionflags	@"SHF_BARRIERS=1"
	.align	128
        .global         triton_
        .type           triton_,@function
        .size           triton_,(.L_x_2 - triton_)
        .other          triton_,@"STO_CUDA_ENTRY STV_DEFAULT"
triton_:
.text.triton_:
[----:B------:R-:W0:Y:S02]  /*0000*/  LDC R1, c[0x0][0x28] ;  /* 0x00000a00ff017b82 */ /* 0x000e240000000800 */
[----:B------:R-:W1:Y:S01]  /*0010*/  S2R R16, SR_TID.X ;  /* 0x0000000000107919 */ /* 0x000e620000002100 */
[----:B------:R-:W2:Y:S01]  /*0020*/  LDC.64 R14, c[0x0][0x218] ;  /* 0x00008600ff0e7b82 */ /* 0x000ea20000000a00 */
[----:B------:R-:W-:Y:S01]  /*0030*/  ULDC UR4, c[0x0][0x248] ;  /* 0x0000920000047ab9 */ /* 0x000fe20000000800 */
[----:B------:R-:W-:Y:S01]  /*0040*/  ULDC.64 UR8, c[0x0][0x220] ;  /* 0x0000880000087ab9 */ /* 0x000fe20000000a00 */
[----:B------:R-:W3:Y:S01]  /*0050*/  S2R R7, SR_CTAID.X ;  /* 0x0000000000077919 */ /* 0x000ee20000002500 */
[----:B------:R-:W-:Y:S01]  /*0060*/  CS2R R22, SRZ ;  /* 0x0000000000167805 */ /* 0x000fe2000001ff00 */
[----:B------:R-:W-:-:S03]  /*0070*/  ULDC.64 UR6, c[0x0][0x208] ;  /* 0x0000820000067ab9 */ /* 0x000fc60000000a00 */
[----:B------:R-:W4:Y:S01]  /*0080*/  LDC.64 R12, c[0x0][0x210] ;  /* 0x00008400ff0c7b82 */ /* 0x000f220000000a00 */
[----:B------:R-:W-:Y:S01]  /*0090*/  CS2R R18, SRZ ;  /* 0x0000000000127805 */ /* 0x000fe2000001ff00 */
[----:B------:R-:W-:Y:S01]  /*00a0*/  ULDC.64 UR10, c[0x0][0x228] ;  /* 0x00008a00000a7ab9 */ /* 0x000fe20000000a00 */
[C---:B-1----:R-:W-:Y:S02]  /*00b0*/  SHF.L.U32 R0, R16.reuse, 0x2, RZ ;  /* 0x0000000210007819 */ /* 0x042fe400000006ff */
[----:B------:R-:W-:Y:S02]  /*00c0*/  LOP3.LUT R16, R16, 0xff, RZ, 0xc0, !PT ;  /* 0x000000ff10107812 */ /* 0x000fe400078ec0ff */
[----:B------:R-:W-:Y:S02]  /*00d0*/  LOP3.LUT R0, R0, 0x3fc, RZ, 0xc0, !PT ;  /* 0x000003fc00007812 */ /* 0x000fe400078ec0ff */
[----:B---3--:R-:W-:Y:S01]  /*00e0*/  ISETP.GE.AND P1, PT, R7, UR4, PT ;  /* 0x0000000407007c0c */ /* 0x008fe2000bf26270 */
[----:B------:R-:W-:-:S04]  /*00f0*/  IMAD.WIDE.U32 R16, R16, 0x8, RZ ;  /* 0x0000000810107825 */ /* 0x000fc800078e00ff */
[----:B------:R-:W-:Y:S01]  /*0100*/  IMAD R0, R7, 0xc00, R0 ;  /* 0x00000c0007007824 */ /* 0x000fe200078e0200 */
[----:B------:R-:W-:-:S03]  /*0110*/  IADD3 R30, P0, R16, UR8, RZ ;  /* 0x00000008101e7c10 */ /* 0x000fc6000ff1e0ff */
[----:B--2---:R-:W-:Y:S01]  /*0120*/  IMAD.WIDE R2, R0, 0x2, R14 ;  /* 0x0000000200027825 */ /* 0x004fe200078e020e */
[----:B------:R-:W-:Y:S01]  /*0130*/  IADD3.X R31, R17, UR9, RZ, P0, !PT ;  /* 0x00000009111f7c10 */ /* 0x000fe200087fe4ff */
[----:B------:R-:W-:-:S03]  /*0140*/  ULDC.64 UR8, c[0x0][0x238] ;  /* 0x00008e0000087ab9 */ /* 0x000fc60000000a00 */
[----:B------:R1:W2:Y:S04]  /*0150*/  @!P1 LDG.E.EF.64 R22, desc[UR6][R2.64] ;  /* 0x0000000602169981 */ /* 0x0002a8000c0e1b00 */
[----:B------:R-:W3:Y:S01]  /*0160*/  LDG.E.EL.64 R24, desc[UR6][R30.64] ;  /* 0x000000061e187981 */ /* 0x000ee2000c2e1b00 */
[----:B------:R-:W-:Y:S01]  /*0170*/  IADD3 R10, P0, R16, UR8, RZ ;  /* 0x00000008100a7c10 */ /* 0x000fe2000ff1e0ff */
[----:B----4-:R-:W-:-:S03]  /*0180*/  IMAD.WIDE R26, R0, 0x2, R12 ;  /* 0x00000002001a7825 */ /* 0x010fc600078e020c */
[----:B------:R-:W-:Y:S01]  /*0190*/  IADD3.X R11, R17, UR9, RZ, P0, !PT ;  /* 0x00000009110b7c10 */ /* 0x000fe200087fe4ff */
[----:B------:R-:W-:Y:S01]  /*01a0*/  ULDC.64 UR8, c[0x0][0x230] ;  /* 0x00008c0000087ab9 */ /* 0x000fe20000000a00 */
[----:B------:R-:W4:Y:S01]  /*01b0*/  @!P1 LDG.E.EF.64 R18, desc[UR6][R26.64] ;  /* 0x000000061a129981 */ /* 0x000f22000c0e1b00 */
[----:B------:R-:W-:-:S03]  /*01c0*/  LOP3.LUT R9, R16, 0x3000, RZ, 0xfc, !PT ;  /* 0x0000300010097812 */ /* 0x000fc600078efcff */
[----:B------:R-:W5:Y:S01]  /*01d0*/  LDG.E.EL.64 R20, desc[UR6][R10.64] ;  /* 0x000000060a147981 */ /* 0x000f62000c2e1b00 */
[----:B------:R-:W-:Y:S02]  /*01e0*/  IADD3 R8, P0, R9, UR8, RZ ;  /* 0x0000000809087c10 */ /* 0x000fe4000ff1e0ff */
[----:B-1----:R-:W-:Y:S02]  /*01f0*/  IADD3 R2, P2, R9, UR10, RZ ;  /* 0x0000000a09027c10 */ /* 0x002fe4000ff5e0ff */
[----:B------:R-:W-:Y:S02]  /*0200*/  IADD3.X R9, R17, UR9, RZ, P0, !PT ;  /* 0x0000000911097c10 */ /* 0x000fe400087fe4ff */
[----:B------:R-:W-:-:S04]  /*0210*/  IADD3.X R3, R17, UR11, RZ, P2, !PT ;  /* 0x0000000b11037c10 */ /* 0x000fc800097fe4ff */
[----:B------:R-:W5:Y:S04]  /*0220*/  LDG.E.EL.64 R8, desc[UR6][R8.64] ;  /* 0x0000000608087981 */ /* 0x000f68000c2e1b00 */
[----:B------:R-:W5:Y:S01]  /*0230*/  LDG.E.EL.64 R2, desc[UR6][R2.64] ;  /* 0x0000000602027981 */ /* 0x000f62000c2e1b00 */
[----:B------:R-:W-:Y:S02]  /*0240*/  LOP3.LUT R16, R16, 0x3000, RZ, 0xfc, !PT ;  /* 0x0000300010107812 */ /* 0x000fe400078efcff */
[----:B--2---:R-:W-:Y:S02]  /*0250*/  SEL R22, R22, RZ, !P1 ;  /* 0x000000ff16167207 */ /* 0x004fe40004800000 */
[----:B------:R-:W-:Y:S02]  /*0260*/  SEL R28, R23, RZ, !P1 ;  /* 0x000000ff171c7207 */ /* 0x000fe40004800000 */
[----:B------:R-:W-:Y:S01]  /*0270*/  SHF.L.U32 R32, R22, 0x10, RZ ;  /* 0x0000001016207819 */ /* 0x000fe200000006ff */
[----:B---3--:R-:W-:Y:S01]  /*0280*/  IMAD.U32 R29, R24, 0x10000, RZ ;  /* 0x00010000181d7824 */ /* 0x008fe200078e00ff */
[----:B------:R-:W-:-:S02]  /*0290*/  PRMT R24, R28, 0x7632, R24 ;  /* 0x000076321c187816 */ /* 0x000fc40000000018 */
[----:B------:R-:W-:Y:S01]  /*02a0*/  PRMT R22, R22, 0x7632, R22 ;  /* 0x0000763216167816 */ /* 0x000fe20000000016 */
[--C-:B------:R-:W-:Y:S01]  /*02b0*/  FADD R23, R32, R29.reuse ;  /* 0x0000001d20177221 */ /* 0x100fe20000000000 */
[----:B------:R-:W-:Y:S02]  /*02c0*/  PRMT R29, R24, 0x7632, R29 ;  /* 0x00007632181d7816 */ /* 0x000fe4000000001d */
[C---:B------:R-:W-:Y:S02]  /*02d0*/  PRMT R32, R25.reuse, 0x7632, R32 ;  /* 0x0000763219207816 */ /* 0x040fe40000000020 */
[----:B------:R-:W-:Y:S02]  /*02e0*/  SHF.L.U32 R25, R25, 0x10, RZ ;  /* 0x0000001019197819 */ /* 0x000fe400000006ff */
[----:B------:R-:W-:Y:S01]  /*02f0*/  SHF.L.U32 R34, R28, 0x10, RZ ;  /* 0x000000101c227819 */ /* 0x000fe200000006ff */
[----:B------:R-:W-:Y:S01]  /*0300*/  IMAD.U32 R28, R22, 0x10000, RZ ;  /* 0x00010000161c7824 */ /* 0x000fe200078e00ff */
[----:B------:R-:W-:-:S02]  /*0310*/  SHF.L.U32 R29, R29, 0x10, RZ ;  /* 0x000000101d1d7819 */ /* 0x000fc400000006ff */
[----:B------:R-:W-:Y:S01]  /*0320*/  SHF.L.U32 R33, R24, 0x10, RZ ;  /* 0x0000001018217819 */ /* 0x000fe200000006ff */
[----:B------:R-:W-:Y:S01]  /*0330*/  FADD R24, R34, R25 ;  /* 0x0000001922187221 */ /* 0x000fe20000000000 */
[----:B----4-:R-:W-:Y:S01]  /*0340*/  SEL R25, R18, RZ, !P1 ;  /* 0x000000ff12197207 */ /* 0x010fe20004800000 */
[----:B------:R-:W-:Y:S02]  /*0350*/  IMAD.U32 R22, R32, 0x10000, RZ ;  /* 0x0001000020167824 */ /* 0x000fe400078e00ff */
[--C-:B------:R-:W-:Y:S01]  /*0360*/  FADD R18, R28, R29.reuse ;  /* 0x0000001d1c127221 */ /* 0x100fe20000000000 */
[----:B-----5:R-:W-:Y:S02]  /*0370*/  PRMT R29, R20, 0x7632, R29 ;  /* 0x00007632141d7816 */ /* 0x020fe4000000001d */
[----:B------:R-:W-:Y:S01]  /*0380*/  SEL R19, R19, RZ, !P1 ;  /* 0x000000ff13137207 */ /* 0x000fe20004800000 */
[----:B------:R-:W-:Y:S01]  /*0390*/  FADD R22, R33, R22 ;  /* 0x0000001621167221 */ /* 0x000fe20000000000 */
[----:B------:R-:W-:-:S02]  /*03a0*/  PRMT R28, R25, 0x7632, R28 ;  /* 0x00007632191c7816 */ /* 0x000fc4000000001c */
[----:B------:R-:W-:Y:S01]  /*03b0*/  SHF.L.U32 R33, R29, 0x10, RZ ;  /* 0x000000101d217819 */ /* 0x000fe200000006ff */
[----:B------:R-:W-:Y:S01]  /*03c0*/  IMAD.U32 R32, R21, 0x10000, RZ ;  /* 0x0001000015207824 */ /* 0x000fe200078e00ff */
[----:B------:R-:W-:Y:S02]  /*03d0*/  SHF.L.U32 R25, R25, 0x10, RZ ;  /* 0x0000001019197819 */ /* 0x000fe400000006ff */
[----:B------:R-:W-:Y:S02]  /*03e0*/  SHF.L.U32 R20, R20, 0x10, RZ ;  /* 0x0000001014147819 */ /* 0x000fe400000006ff */
[----:B------:R-:W-:Y:S01]  /*03f0*/  SHF.L.U32 R29, R19, 0x10, RZ ;  /* 0x00000010131d7819 */ /* 0x000fe200000006ff */
[----:B------:R-:W-:Y:S01]  /*0400*/  IMAD.U32 R28, R28, 0x10000, RZ ;  /* 0x000100001c1c7824 */ /* 0x000fe200078e00ff */
[----:B------:R-:W-:Y:S02]  /*0410*/  PRMT R21, R21, 0x7632, R21 ;  /* 0x0000763215157816 */ /* 0x000fe40000000015 */
[----:B------:R-:W-:Y:S01]  /*0420*/  PRMT R19, R19, 0x7632, R19 ;  /* 0x0000763213137816 */ /* 0x000fe20000000013 */
[----:B------:R-:W-:Y:S01]  /*0430*/  FADD R20, R25, R20 ;  /* 0x0000001419147221 */ /* 0x000fe20000000000 */
[----:B------:R-:W-:Y:S01]  /*0440*/  FADD R29, R29, R32 ;  /* 0x000000201d1d7221 */ /* 0x000fe20000000000 */
[----:B------:R-:W-:Y:S01]  /*0450*/  FADD R25, R28, R33 ;  /* 0x000000211c197221 */ /* 0x000fe20000000000 */
[----:B------:R-:W-:Y:S01]  /*0460*/  SHF.L.U32 R32, R21, 0x10, RZ ;  /* 0x0000001015207819 */ /* 0x000fe200000006ff */
[----:B------:R-:W-:Y:S01]  /*0470*/  IMAD.U32 R19, R19, 0x10000, RZ ;  /* 0x0001000013137824 */ /* 0x000fe200078e00ff */
[----:B------:R-:W-:Y:S01]  /*0480*/  SHF.L.U32 R28, R2, 0x10, RZ ;  /* 0x00000010021c7819 */ /* 0x000fe200000006ff */
[----:B------:R-:W-:Y:S01]  /*0490*/  IMAD.U32 R34, R9, 0x10000, RZ ;  /* 0x0001000009227824 */ /* 0x000fe200078e00ff */
[----:B------:R-:W-:-:S02]  /*04a0*/  SHF.L.U32 R33, R8, 0x10, RZ ;  /* 0x0000001008217819 */ /* 0x000fc400000006ff */
[C---:B------:R-:W-:Y:S02]  /*04b0*/  SHF.L.U32 R21, R3.reuse, 0x10, RZ ;  /* 0x0000001003157819 */ /* 0x040fe400000006ff */
[----:B------:R-:W-:Y:S02]  /*04c0*/  PRMT R2, R2, 0x7632, R2 ;  /* 0x0000763202027816 */ /* 0x000fe40000000002 */
[----:B------:R-:W-:Y:S02]  /*04d0*/  PRMT R8, R8, 0x7632, R8 ;  /* 0x0000763208087816 */ /* 0x000fe40000000008 */
[----:B------:R-:W-:Y:S02]  /*04e0*/  PRMT R3, R3, 0x7632, R3 ;  /* 0x0000763203037816 */ /* 0x000fe40000000003 */
[----:B------:R-:W-:Y:S01]  /*04f0*/  PRMT R9, R9, 0x7632, R9 ;  /* 0x0000763209097816 */ /* 0x000fe20000000009 */
[----:B------:R-:W-:Y:S01]  /*0500*/  FADD R28, R28, R33 ;  /* 0x000000211c1c7221 */ /* 0x000fe20000000000 */
[----:B------:R-:W-:Y:S01]  /*0510*/  FADD R19, R19, R32 ;  /* 0x0000002013137221 */ /* 0x000fe20000000000 */
[----:B------:R-:W-:Y:S01]  /*0520*/  FADD R21, R21, R34 ;  /* 0x0000002215157221 */ /* 0x000fe20000000000 */
[----:B------:R-:W-:Y:S01]  /*0530*/  SHF.L.U32 R32, R2, 0x10, RZ ;  /* 0x0000001002207819 */ /* 0x000fe200000006ff */
[----:B------:R-:W-:Y:S01]  /*0540*/  IMAD.U32 R3, R3, 0x10000, RZ ;  /* 0x0001000003037824 */ /* 0x000fe200078e00ff */
[----:B------:R-:W-:-:S02]  /*0550*/  SHF.L.U32 R33, R8, 0x10, RZ ;  /* 0x0000001008217819 */ /* 0x000fc400000006ff */
[----:B------:R-:W-:-:S03]  /*0560*/  SHF.L.U32 R34, R9, 0x10, RZ ;  /* 0x0000001009227819 */ /* 0x000fc600000006ff */
[----:B------:R-:W-:Y:S02]  /*0570*/  FADD R9, R32, R33 ;  /* 0x0000002120097221 */ /* 0x000fe40000000000 */
[----:B------:R-:W-:Y:S01]  /*0580*/  FADD R3, R3, R34 ;  /* 0x0000002203037221 */ /* 0x000fe20000000000 */
[----:B------:R-:W-:Y:S01]  /*0590*/  FFMA R2, R28, R20, R23 ;  /* 0x000000141c027223 */ /* 0x000fe20000000017 */
[----:B------:R-:W-:Y:S01]  /*05a0*/  FFMA R8, R21, R29, R24 ;  /* 0x0000001d15087223 */ /* 0x000fe20000000018 */
[----:B------:R-:W-:Y:S01]  /*05b0*/  FFMA R9, R9, R25, R18 ;  /* 0x0000001909097223 */ /* 0x000fe20000000012 */
[----:B------:R-:W-:Y:S01]  /*05c0*/  FFMA R3, R3, R19, R22 ;  /* 0x0000001303037223 */ /* 0x000fe20000000016 */
[----:B------:R-:W-:Y:S02]  /*05d0*/  IADD3 R18, P2, R16, UR8, RZ ;  /* 0x0000000810127c10 */ /* 0x000fe4000ff5e0ff */
[----:B------:R-:W-:Y:S02]  /*05e0*/  IADD3 R28, P0, R16, UR10, RZ ;  /* 0x0000000a101c7c10 */ /* 0x000fe4000ff1e0ff */
[----:B------:R-:W-:-:S02]  /*05f0*/  IADD3.X R19, R17, UR9, RZ, P2, !PT ;  /* 0x0000000911137c10 */ /* 0x000fc400097fe4ff */
[----:B------:R-:W-:Y:S02]  /*0600*/  F2FP.BF16.F32.PACK_AB R36, R9, R2 ;  /* 0x000000020924723e */ /* 0x000fe400000010ff */
[----:B------:R-:W-:Y:S02]  /*0610*/  F2FP.BF16.F32.PACK_AB R37, R3, R8 ;  /* 0x000000080325723e */ /* 0x000fe400000010ff */
[----:B------:R-:W-:Y:S02]  /*0620*/  IADD3.X R29, R17, UR11, RZ, P0, !PT ;  /* 0x0000000b111d7c10 */ /* 0x000fe400087fe4ff */
[----:B------:R-:W-:Y:S01]  /*0630*/  IADD3 R33, R0, 0x400, RZ ;  /* 0x0000040000217810 */ /* 0x000fe20007ffe0ff */
[----:B------:R1:W-:Y:S01]  /*0640*/  @!P1 STG.E.64 desc[UR6][R26.64], R36 ;  /* 0x000000241a009986 */ /* 0x0003e2000c101b06 */
[----:B------:R-:W-:-:S03]  /*0650*/  CS2R R20, SRZ ;  /* 0x0000000000147805 */ /* 0x000fc6000001ff00 */
[----:B------:R-:W2:Y:S01]  /*0660*/  LDG.E.EL.64 R16, desc[UR6][R28.64+0x800] ;  /* 0x000800061c107981 */ /* 0x000ea2000c2e1b00 */
[----:B------:R-:W-:-:S03]  /*0670*/  IMAD.WIDE R34, R33, 0x2, R14 ;  /* 0x0000000221227825 */ /* 0x000fc600078e020e */
[----:B------:R-:W3:Y:S01]  /*0680*/  LDG.E.EL.64 R18, desc[UR6][R18.64+0x800] ;  /* 0x0008000612127981 */ /* 0x000ee2000c2e1b00 */
[----:B------:R-:W-:-:S03]  /*0690*/  CS2R R24, SRZ ;  /* 0x0000000000187805 */ /* 0x000fc6000001ff00 */
[----:B------:R-:W4:Y:S01]  /*06a0*/  @!P1 LDG.E.EF.64 R20, desc[UR6][R34.64] ;  /* 0x0000000622149981 */ /* 0x000f22000c0e1b00 */
[----:B-1----:R-:W-:-:S03]  /*06b0*/  IMAD.WIDE R26, R33, 0x2, R12 ;  /* 0x00000002211a7825 */ /* 0x002fc600078e020c */
[----:B------:R-:W5:Y:S04]  /*06c0*/  LDG.E.EL.64 R22, desc[UR6][R30.64+0x800] ;  /* 0x000800061e167981 */ /* 0x000f68000c2e1b00 */
[----:B------:R-:W5:Y:S04]  /*06d0*/  @!P1 LDG.E.EF.64 R24, desc[UR6][R26.64] ;  /* 0x000000061a189981 */ /* 0x000f68000c0e1b00 */
[----:B------:R-:W5:Y:S01]  /*06e0*/  LDG.E.EL.64 R28, desc[UR6][R10.64+0x800] ;  /* 0x000800060a1c7981 */ /* 0x000f62000c2e1b00 */
[C---:B--2---:R-:W-:Y:S01]  /*06f0*/  IMAD.U32 R32, R16.reuse, 0x10000, RZ ;  /* 0x0001000010207824 */ /* 0x044fe200078e00ff */
[----:B------:R-:W-:-:S02]  /*0700*/  PRMT R16, R16, 0x7632, R16 ;  /* 0x0000763210107816 */ /* 0x000fc40000000010 */
[C---:B---3--:R-:W-:Y:S02]  /*0710*/  SHF.L.U32 R33, R18.reuse, 0x10, RZ ;  /* 0x0000001012217819 */ /* 0x048fe400000006ff */
[----:B------:R-:W-:Y:S02]  /*0720*/  PRMT R18, R18, 0x7632, R18 ;  /* 0x0000763212127816 */ /* 0x000fe40000000012 */
[----:B------:R-:W-:Y:S01]  /*0730*/  SHF.L.U32 R16, R16, 0x10, RZ ;  /* 0x0000001010107819 */ /* 0x000fe200000006ff */
[----:B------:R-:W-:Y:S01]  /*0740*/  FADD R32, R32, R33 ;  /* 0x0000002120207221 */ /* 0x000fe20000000000 */
[----:B----4-:R-:W-:Y:S01]  /*0750*/  SEL R20, R20, RZ, !P1 ;  /* 0x000000ff14147207 */ /* 0x010fe20004800000 */
[----:B------:R-:W-:-:S04]  /*0760*/  IMAD.U32 R33, R18, 0x10000, RZ ;  /* 0x0001000012217824 */ /* 0x000fc800078e00ff */
[----:B------:R-:W-:Y:S01]  /*0770*/  FADD R18, R16, R33 ;  /* 0x0000002110127221 */ /* 0x000fe20000000000 */
[----:B-----5:R-:W-:Y:S02]  /*0780*/  SHF.L.U32 R33, R22, 0x10, RZ ;  /* 0x0000001016217819 */ /* 0x020fe400000006ff */
[----:B------:R-:W-:Y:S02]  /*0790*/  SHF.L.U32 R16, R20, 0x10, RZ ;  /* 0x0000001014107819 */ /* 0x000fe400000006ff */
[----:B------:R-:W-:Y:S02]  /*07a0*/  PRMT R22, R22, 0x7632, R22 ;  /* 0x0000763216167816 */ /* 0x000fe40000000016 */
[----:B------:R-:W-:Y:S02]  /*07b0*/  PRMT R20, R20, 0x7632, R20 ;  /* 0x0000763214147816 */ /* 0x000fe40000000014 */
[----:B------:R-:W-:Y:S01]  /*07c0*/  SEL R24, R24, RZ, !P1 ;  /* 0x000000ff18187207 */ /* 0x000fe20004800000 */
[----:B------:R-:W-:Y:S01]  /*07d0*/  IMAD.U32 R22, R22, 0x10000, RZ ;  /* 0x0001000016167824 */ /* 0x000fe200078e00ff */
[----:B------:R-:W-:Y:S01]  /*07e0*/  SHF.L.U32 R35, R20, 0x10, RZ ;  /* 0x0000001014237819 */ /* 0x000fe200000006ff */
[----:B------:R-:W-:Y:S01]  /*07f0*/  FADD R33, R16, R33 ;  /* 0x0000002110217221 */ /* 0x000fe20000000000 */
[----:B------:R-:W-:-:S02]  /*0800*/  SEL R21, R21, RZ, !P1 ;  /* 0x000000ff15157207 */ /* 0x000fc40004800000 */
[----:B------:R-:W-:Y:S01]  /*0810*/  SHF.L.U32 R37, R28, 0x10, RZ ;  /* 0x000000101c257819 */ /* 0x000fe200000006ff */
[--C-:B------:R-:W-:Y:S01]  /*0820*/  FADD R35, R35, R22.reuse ;  /* 0x0000001623237221 */ /* 0x100fe20000000000 */
[----:B------:R-:W-:Y:S02]  /*0830*/  SHF.L.U32 R16, R24, 0x10, RZ ;  /* 0x0000001018107819 */ /* 0x000fe400000006ff */
[----:B------:R-:W-:Y:S02]  /*0840*/  PRMT R22, R23, 0x7632, R22 ;  /* 0x0000763217167816 */ /* 0x000fe40000000016 */
[C---:B------:R-:W-:Y:S01]  /*0850*/  PRMT R20, R21.reuse, 0x7632, R20 ;  /* 0x0000763215147816 */ /* 0x040fe20000000014 */
[----:B------:R-:W-:Y:S01]  /*0860*/  FADD R16, R16, R37 ;  /* 0x0000002510107221 */ /* 0x000fe20000000000 */
[----:B------:R-:W-:Y:S01]  /*0870*/  SHF.L.U32 R34, R21, 0x10, RZ ;  /* 0x0000001015227819 */ /* 0x000fe200000006ff */
[----:B------:R-:W-:Y:S01]  /*0880*/  IMAD.U32 R23, R23, 0x10000, RZ ;  /* 0x0001000017177824 */ /* 0x000fe200078e00ff */
[----:B------:R-:W-:-:S02]  /*0890*/  SHF.L.U32 R22, R22, 0x10, RZ ;  /* 0x0000001016167819 */ /* 0x000fc400000006ff */
[----:B------:R-:W-:Y:S01]  /*08a0*/  SHF.L.U32 R37, R20, 0x10, RZ ;  /* 0x0000001014257819 */ /* 0x000fe200000006ff */
[----:B------:R-:W-:Y:S01]  /*08b0*/  FADD R21, R34, R23 ;  /* 0x0000001722157221 */ /* 0x000fe20000000000 */
[C---:B------:R-:W-:Y:S02]  /*08c0*/  PRMT R24, R19.reuse, 0x7632, R24 ;  /* 0x0000763213187816 */ /* 0x040fe40000000018 */
[----:B------:R-:W-:Y:S01]  /*08d0*/  SHF.L.U32 R34, R19, 0x10, RZ ;  /* 0x0000001013227819 */ /* 0x000fe200000006ff */
[--C-:B------:R-:W-:Y:S01]  /*08e0*/  FADD R20, R37, R22.reuse ;  /* 0x0000001625147221 */ /* 0x100fe20000000000 */
[C---:B------:R-:W-:Y:S01]  /*08f0*/  PRMT R22, R17.reuse, 0x7632, R22 ;  /* 0x0000763211167816 */ /* 0x040fe20000000016 */
[----:B------:R-:W-:Y:S01]  /*0900*/  IMAD.U32 R17, R17, 0x10000, RZ ;  /* 0x0001000011117824 */ /* 0x000fe200078e00ff */
[----:B------:R-:W-:Y:S02]  /*0910*/  PRMT R19, R28, 0x7632, R19 ;  /* 0x000076321c137816 */ /* 0x000fe40000000013 */
[----:B------:R-:W-:-:S02]  /*0920*/  SEL R25, R25, RZ, !P1 ;  /* 0x000000ff19197207 */ /* 0x000fc40004800000 */
[----:B------:R-:W-:Y:S02]  /*0930*/  PRMT R28, R24, 0x7632, R28 ;  /* 0x00007632181c7816 */ /* 0x000fe4000000001c */
[----:B------:R-:W-:Y:S01]  /*0940*/  SHF.L.U32 R23, R22, 0x10, RZ ;  /* 0x0000001016177819 */ /* 0x000fe200000006ff */
[----:B------:R-:W-:Y:S01]  /*0950*/  FADD R22, R17, R34 ;  /* 0x0000002211167221 */ /* 0x000fe20000000000 */
[----:B------:R-:W-:Y:S01]  /*0960*/  SHF.L.U32 R36, R24, 0x10, RZ ;  /* 0x0000001018247819 */ /* 0x000fe200000006ff */
[----:B------:R-:W-:Y:S01]  /*0970*/  IMAD.U32 R28, R28, 0x10000, RZ ;  /* 0x000100001c1c7824 */ /* 0x000fe200078e00ff */
[C---:B------:R-:W-:Y:S02]  /*0980*/  PRMT R17, R25.reuse, 0x7632, R17 ;  /* 0x0000763219117816 */ /* 0x040fe40000000011 */
[----:B------:R-:W-:Y:S02]  /*0990*/  SHF.L.U32 R24, R25, 0x10, RZ ;  /* 0x0000001019187819 */ /* 0x000fe400000006ff */
[----:B------:R-:W-:-:S02]  /*09a0*/  SHF.L.U32 R25, R19, 0x10, RZ ;  /* 0x0000001013197819 */ /* 0x000fc400000006ff */
[C---:B------:R-:W-:Y:S01]  /*09b0*/  PRMT R34, R29.reuse, 0x7632, R34 ;  /* 0x000076321d227816 */ /* 0x040fe20000000022 */
[----:B------:R-:W-:Y:S02]  /*09c0*/  IMAD.U32 R29, R29, 0x10000, RZ ;  /* 0x000100001d1d7824 */ /* 0x000fe400078e00ff */
[----:B------:R-:W-:Y:S01]  /*09d0*/  FADD R25, R28, R25 ;  /* 0x000000191c197221 */ /* 0x000fe20000000000 */
[----:B------:R-:W-:Y:S01]  /*09e0*/  SHF.L.U32 R19, R34, 0x10, RZ ;  /* 0x0000001022137819 */ /* 0x000fe200000006ff */
[----:B------:R-:W1:Y:S01]  /*09f0*/  S2R R28, SR_TID.X ;  /* 0x00000000001c7919 */ /* 0x000e620000002100 */
[----:B------:R-:W-:Y:S01]  /*0a00*/  SHF.L.U32 R34, R17, 0x10, RZ ;  /* 0x0000001011227819 */ /* 0x000fe200000006ff */
[----:B------:R-:W-:Y:S01]  /*0a10*/  FADD R23, R23, R36 ;  /* 0x0000002417177221 */ /* 0x000fe20000000000 */
[----:B------:R-:W-:-:S03]  /*0a20*/  FADD R17, R24, R29 ;  /* 0x0000001d18117221 */ /* 0x000fc60000000000 */
[----:B------:R-:W-:Y:S01]  /*0a30*/  FADD R34, R34, R19 ;  /* 0x0000001322227221 */ /* 0x000fe20000000000 */
[----:B------:R-:W-:Y:S01]  /*0a40*/  FFMA R19, R18, R25, R35 ;  /* 0x0000001912137223 */ /* 0x000fe20000000023 */
[----:B------:R-:W-:Y:S01]  /*0a50*/  FFMA R16, R32, R16, R33 ;  /* 0x0000001020107223 */ /* 0x000fe20000000021 */
[----:B------:R-:W-:Y:S01]  /*0a60*/  FFMA R17, R22, R17, R21 ;  /* 0x0000001116117223 */ /* 0x000fe20000000015 */
[----:B------:R-:W-:Y:S01]  /*0a70*/  FFMA R18, R23, R34, R20 ;  /* 0x0000002217127223 */ /* 0x000fe20000000014 */
[----:B------:R-:W-:Y:S02]  /*0a80*/  IADD3 R33, R0, 0x800, RZ ;  /* 0x0000080000217810 */ /* 0x000fe40007ffe0ff */
[----:B------:R-:W-:Y:S02]  /*0a90*/  CS2R R20, SRZ ;  /* 0x0000000000147805 */ /* 0x000fe4000001ff00 */
[----:B------:R-:W-:Y:S02]  /*0aa0*/  F2FP.BF16.F32.PACK_AB R22, R19, R16 ;  /* 0x000000101316723e */ /* 0x000fe400000010ff */
[----:B------:R-:W-:Y:S01]  /*0ab0*/  F2FP.BF16.F32.PACK_AB R23, R18, R17 ;  /* 0x000000111217723e */ /* 0x000fe200000010ff */
[----:B------:R-:W-:-:S04]  /*0ac0*/  IMAD.WIDE R36, R33, 0x2, R14 ;  /* 0x0000000221247825 */ /* 0x000fc800078e020e */
[----:B------:R2:W-:Y:S04]  /*0ad0*/  @!P1 STG.E.64 desc[UR6][R26.64], R22 ;  /* 0x000000161a009986 */ /* 0x0005e8000c101b06 */
[----:B------:R-:W3:Y:S04]  /*0ae0*/  @!P1 LDG.E.EF.64 R20, desc[UR6][R36.64] ;  /* 0x0000000624149981 */ /* 0x000ee8000c0e1b00 */
[----:B------:R4:W5:Y:S01]  /*0af0*/  LDG.E.EL.64 R14, desc[UR6][R30.64+0x1000] ;  /* 0x001000061e0e7981 */ /* 0x000962000c2e1b00 */
[----:B------:R-:W-:Y:S01]  /*0b00*/  IMAD.WIDE R32, R33, 0x2, R12 ;  /* 0x0000000221207825 */ /* 0x000fe200078e020c */
[----:B------:R-:W-:-:S02]  /*0b10*/  CS2R R12, SRZ ;  /* 0x00000000000c7805 */ /* 0x000fc4000001ff00 */
[----:B-1----:R-:W-:Y:S01]  /*0b20*/  LOP3.LUT R29, R28, 0xff, RZ, 0xc0, !PT ;  /* 0x000000ff1c1d7812 */ /* 0x002fe200078ec0ff */
[----:B------:R-:W5:Y:S04]  /*0b30*/  LDG.E.EL.64 R10, desc[UR6][R10.64+0x1000] ;  /* 0x001000060a0a7981 */ /* 0x000f68000c2e1b00 */
[----:B------:R-:W-:Y:S01]  /*0b40*/  IMAD.WIDE.U32 R34, R29, 0x8, RZ ;  /* 0x000000081d227825 */ /* 0x000fe200078e00ff */
[----:B------:R-:W5:Y:S02]  /*0b50*/  @!P1 LDG.E.EF.64 R12, desc[UR6][R32.64] ;  /* 0x00000006200c9981 */ /* 0x000f64000c0e1b00 */
[----:B------:R-:W-:-:S04]  /*0b60*/  LOP3.LUT R25, R34, 0x3000, RZ, 0xfc, !PT ;  /* 0x0000300022197812 */ /* 0x000fc800078efcff */
[----:B------:R-:W-:Y:S02]  /*0b70*/  IADD3 R24, P0, R25, UR8, RZ ;  /* 0x0000000819187c10 */ /* 0x000fe4000ff1e0ff */
[----:B--2---:R-:W-:Y:S02]  /*0b80*/  IADD3 R22, P2, R25, UR10, RZ ;  /* 0x0000000a19167c10 */ /* 0x004fe4000ff5e0ff */
[----:B------:R-:W-:Y:S02]  /*0b90*/  IADD3.X R25, R35, UR9, RZ, P0, !PT ;  /* 0x0000000923197c10 */ /* 0x000fe400087fe4ff */
[----:B------:R-:W-:-:S04]  /*0ba0*/  IADD3.X R23, R35, UR11, RZ, P2, !PT ;  /* 0x0000000b23177c10 */ /* 0x000fc800097fe4ff */
[----:B------:R-:W2:Y:S04]  /*0bb0*/  LDG.E.EL.64 R24, desc[UR6][R24.64+0x1000] ;  /* 0x0010000618187981 */ /* 0x000ea8000c2e1b00 */
[----:B------:R-:W2:Y:S01]  /*0bc0*/  LDG.E.EL.64 R22, desc[UR6][R22.64+0x1000] ;  /* 0x0010000616167981 */ /* 0x000ea2000c2e1b00 */
[----:B------:R-:W-:-:S04]  /*0bd0*/  ISETP.LT.AND P0, PT, R7, UR4, PT ;  /* 0x0000000407007c0c */ /* 0x000fc8000bf01270 */
[----:B------:R-:W-:-:S05]  /*0be0*/  SEL R27, RZ, 0x3f800000, !P0 ;  /* 0x3f800000ff1b7807 */ /* 0x000fca0004000000 */
[----:B----4-:R-:W-:-:S04]  /*0bf0*/  FADD R30, R27, 1 ;  /* 0x3f8000001b1e7421 */ /* 0x010fc80000000000 */
[----:B------:R-:W1:Y:S01]  /*0c00*/  MUFU.RCP R26, R30 ;  /* 0x0000001e001a7308 */ /* 0x000e620000001000 */
[----:B------:R-:W-:Y:S02]  /*0c10*/  FSEL R36, R8, RZ, !P1 ;  /* 0x000000ff08247208 */ /* 0x000fe40004800000 */
[----:B------:R-:W-:-:S03]  /*0c20*/  FSEL R35, R2, RZ, !P1 ;  /* 0x000000ff02237208 */ /* 0x000fc60004800000 */
[----:B------:R-:W-:Y:S02]  /*0c30*/  FADD R7, -R36, R17 ;  /* 0x0000001124077221 */ /* 0x000fe40000000100 */
[----:B------:R-:W-:Y:S02]  /*0c40*/  FADD R2, -R35, R16 ;  /* 0x0000001023027221 */ /* 0x000fe40000000100 */
[----:B-1----:R-:W-:-:S04]  /*0c50*/  FFMA R8, R7, R26, R36 ;  /* 0x0000001a07087223 */ /* 0x002fc80000000024 */
[----:B------:R-:W-:Y:S01]  /*0c60*/  FADD R34, R17, -R8 ;  /* 0x8000000811227221 */ /* 0x000fe20000000000 */
[----:B------:R-:W-:Y:S01]  /*0c70*/  FFMA R17, R2, R26, R35 ;  /* 0x0000001a02117223 */ /* 0x000fe20000000023 */
[----:B------:R-:W-:-:S03]  /*0c80*/  FSEL R27, R30, R27, !P1 ;  /* 0x0000001b1e1b7208 */ /* 0x000fc60004800000 */
[----:B------:R-:W-:Y:S01]  /*0c90*/  FADD R31, R16, -R17 ;  /* 0x80000011101f7221 */ /* 0x000fe20000000000 */
[----:B------:R-:W-:-:S03]  /*0ca0*/  FSEL R16, R17, R35, !P1 ;  /* 0x0000002311107208 */ /* 0x000fc60004800000 */
[----:B------:R-:W-:Y:S01]  /*0cb0*/  FFMA R2, R2, R31, RZ ;  /* 0x0000001f02027223 */ /* 0x000fe200000000ff */
[----:B------:R-:W-:Y:S01]  /*0cc0*/  FFMA R7, R7, R34, RZ ;  /* 0x0000002207077223 */ /* 0x000fe200000000ff */
[----:B------:R-:W-:-:S04]  /*0cd0*/  FSEL R8, R8, R36, !P1 ;  /* 0x0000002408087208 */ /* 0x000fc80004800000 */
[----:B------:R-:W-:Y:S02]  /*0ce0*/  FSEL R7, R7, RZ, !P1 ;  /* 0x000000ff07077208 */ /* 0x000fe40004800000 */
[----:B------:R-:W-:Y:S02]  /*0cf0*/  FSEL R3, R3, RZ, !P1 ;  /* 0x000000ff03037208 */ /* 0x000fe40004800000 */
[----:B---3--:R-:W-:Y:S02]  /*0d00*/  SEL R20, R20, RZ, !P1 ;  /* 0x000000ff14147207 */ /* 0x008fe40004800000 */
[----:B------:R-:W-:Y:S02]  /*0d10*/  SEL R21, R21, RZ, !P1 ;  /* 0x000000ff15157207 */ /* 0x000fe40004800000 */
[----:B-----5:R-:W-:Y:S01]  /*0d20*/  SHF.L.U32 R17, R14, 0x10, RZ ;  /* 0x000000100e117819 */ /* 0x020fe200000006ff */
[----:B------:R-:W-:Y:S01]  /*0d30*/  IMAD.U32 R30, R20, 0x10000, RZ ;  /* 0x00010000141e7824 */ /* 0x000fe200078e00ff */
[----:B------:R-:W-:-:S03]  /*0d40*/  SHF.L.U32 R31, R21, 0x10, RZ ;  /* 0x00000010151f7819 */ /* 0x000fc600000006ff */
[----:B------:R-:W-:Y:S01]  /*0d50*/  FADD R17, R30, R17 ;  /* 0x000000111e117221 */ /* 0x000fe20000000000 */
[C---:B------:R-:W-:Y:S02]  /*0d60*/  SHF.L.U32 R30, R15.reuse, 0x10, RZ ;  /* 0x000000100f1e7819 */ /* 0x040fe400000006ff */
[----:B------:R-:W-:Y:S02]  /*0d70*/  PRMT R20, R20, 0x7632, R20 ;  /* 0x0000763214147816 */ /* 0x000fe40000000014 */
[----:B------:R-:W-:Y:S02]  /*0d80*/  PRMT R15, R15, 0x7632, R15 ;  /* 0x000076320f0f7816 */ /* 0x000fe4000000000f */
[----:B------:R-:W-:Y:S01]  /*0d90*/  PRMT R21, R21, 0x7632, R21 ;  /* 0x0000763215157816 */ /* 0x000fe20000000015 */
[----:B------:R-:W-:Y:S01]  /*0da0*/  FADD R30, R31, R30 ;  /* 0x0000001e1f1e7221 */ /* 0x000fe20000000000 */
[----:B------:R-:W-:Y:S01]  /*0db0*/  IMAD.U32 R31, R20, 0x10000, RZ ;  /* 0x00010000141f7824 */ /* 0x000fe200078e00ff */
[----:B------:R-:W-:-:S02]  /*0dc0*/  SHF.L.U32 R20, R15, 0x10, RZ ;  /* 0x000000100f147819 */ /* 0x000fc400000006ff */
[----:B------:R-:W-:Y:S02]  /*0dd0*/  SHF.L.U32 R21, R21, 0x10, RZ ;  /* 0x0000001015157819 */ /* 0x000fe400000006ff */
[----:B------:R-:W-:Y:S02]  /*0de0*/  SEL R15, R12, RZ, !P1 ;  /* 0x000000ff0c0f7207 */ /* 0x000fe40004800000 */
[----:B------:R-:W-:Y:S01]  /*0df0*/  PRMT R14, R14, 0x7632, R14 ;  /* 0x000076320e0e7816 */ /* 0x000fe2000000000e */
[----:B------:R-:W-:Y:S01]  /*0e00*/  FADD R20, R21, R20 ;  /* 0x0000001415147221 */ /* 0x000fe20000000000 */
[----:B------:R-:W-:Y:S01]  /*0e10*/  SHF.L.U32 R21, R10, 0x10, RZ ;  /* 0x000000100a157819 */ /* 0x000fe200000006ff */
[----:B------:R-:W-:Y:S01]  /*0e20*/  IMAD.U32 R12, R15, 0x10000, RZ ;  /* 0x000100000f0c7824 */ /* 0x000fe200078e00ff */
[----:B------:R-:W-:Y:S02]  /*0e30*/  SEL R13, R13, RZ, !P1 ;  /* 0x000000ff0d0d7207 */ /* 0x000fe40004800000 */
[----:B------:R-:W-:Y:S01]  /*0e40*/  SHF.L.U32 R14, R14, 0x10, RZ ;  /* 0x000000100e0e7819 */ /* 0x000fe200000006ff */
[----:B------:R-:W-:Y:S01]  /*0e50*/  FADD R12, R12, R21 ;  /* 0x000000150c0c7221 */ /* 0x000fe20000000000 */
[----:B------:R-:W-:-:S02]  /*0e60*/  SHF.L.U32 R34, R11, 0x10, RZ ;  /* 0x000000100b227819 */ /* 0x000fc400000006ff */
[----:B------:R-:W-:Y:S01]  /*0e70*/  SHF.L.U32 R21, R13, 0x10, RZ ;  /* 0x000000100d157819 */ /* 0x000fe200000006ff */
[----:B------:R-:W-:Y:S01]  /*0e80*/  FADD R14, R31, R14 ;  /* 0x0000000e1f0e7221 */ /* 0x000fe20000000000 */
[----:B------:R-:W-:Y:S02]  /*0e90*/  PRMT R10, R10, 0x7632, R10 ;  /* 0x000076320a0a7816 */ /* 0x000fe4000000000a */
[----:B------:R-:W-:Y:S01]  /*0ea0*/  PRMT R31, R11, 0x7632, R31 ;  /* 0x000076320b1f7816 */ /* 0x000fe2000000001f */
[--C-:B------:R-:W-:Y:S01]  /*0eb0*/  FADD R11, R21, R34.reuse ;  /* 0x00000022150b7221 */ /* 0x100fe20000000000 */
[----:B------:R-:W-:Y:S02]  /*0ec0*/  PRMT R15, R15, 0x7632, R15 ;  /* 0x000076320f0f7816 */ /* 0x000fe4000000000f */
[----:B------:R-:W-:Y:S02]  /*0ed0*/  SHF.L.U32 R21, R10, 0x10, RZ ;  /* 0x000000100a157819 */ /* 0x000fe400000006ff */
[----:B------:R-:W-:-:S02]  /*0ee0*/  PRMT R34, R13, 0x7632, R34 ;  /* 0x000076320d227816 */ /* 0x000fc40000000022 */
[----:B--2---:R-:W-:Y:S02]  /*0ef0*/  SHF.L.U32 R10, R23, 0x10, RZ ;  /* 0x00000010170a7819 */ /* 0x004fe400000006ff */
[----:B------:R-:W-:Y:S02]  /*0f00*/  SHF.L.U32 R13, R25, 0x10, RZ ;  /* 0x00000010190d7819 */ /* 0x000fe400000006ff */
[----:B------:R-:W-:-:S03]  /*0f10*/  SHF.L.U32 R36, R15, 0x10, RZ ;  /* 0x000000100f247819 */ /* 0x000fc600000006ff */
[----:B------:R-:W-:Y:S02]  /*0f20*/  FADD R13, R10, R13 ;  /* 0x0000000d0a0d7221 */ /* 0x000fe40000000000 */
[----:B------:R-:W-:Y:S01]  /*0f30*/  FADD R21, R36, R21 ;  /* 0x0000001524157221 */ /* 0x000fe20000000000 */
[----:B------:R-:W-:Y:S01]  /*0f40*/  FADD R36, R27, 1 ;  /* 0x3f8000001b247421 */ /* 0x000fe20000000000 */
[----:B------:R-:W-:-:S03]  /*0f50*/  FFMA R11, R13, R11, R30 ;  /* 0x0000000b0d0b7223 */ /* 0x000fc6000000001e */
[----:B------:R-:W1:Y:S01]  /*0f60*/  MUFU.RCP R13, R36 ;  /* 0x00000024000d7308 */ /* 0x000e620000001000 */
[----:B------:R-:W-:Y:S01]  /*0f70*/  IMAD.U32 R31, R31, 0x10000, RZ ;  /* 0x000100001f1f7824 */ /* 0x000fe200078e00ff */
[----:B------:R-:W-:Y:S01]  /*0f80*/  SHF.L.U32 R30, R22, 0x10, RZ ;  /* 0x00000010161e7819 */ /* 0x000fe200000006ff */
[----:B------:R-:W-:Y:S01]  /*0f90*/  IMAD.U32 R34, R34, 0x10000, RZ ;  /* 0x0001000022227824 */ /* 0x000fe200078e00ff */
[----:B------:R-:W-:Y:S02]  /*0fa0*/  SHF.L.U32 R15, R24, 0x10, RZ ;  /* 0x00000010180f7819 */ /* 0x000fe400000006ff */
[----:B------:R-:W-:Y:S02]  /*0fb0*/  PRMT R23, R23, 0x7632, R23 ;  /* 0x0000763217177816 */ /* 0x000fe40000000017 */
[----:B------:R-:W-:Y:S02]  /*0fc0*/  PRMT R25, R25, 0x7632, R25 ;  /* 0x0000763219197816 */ /* 0x000fe40000000019 */
[----:B------:R-:W-:-:S02]  /*0fd0*/  PRMT R22, R22, 0x7632, R22 ;  /* 0x0000763216167816 */ /* 0x000fc40000000016 */
[----:B------:R-:W-:Y:S01]  /*0fe0*/  PRMT R24, R24, 0x7632, R24 ;  /* 0x0000763218187816 */ /* 0x000fe20000000018 */
[----:B------:R-:W-:Y:S01]  /*0ff0*/  FADD R31, R34, R31 ;  /* 0x0000001f221f7221 */ /* 0x000fe20000000000 */
[----:B------:R-:W-:Y:S01]  /*1000*/  FADD R30, R30, R15 ;  /* 0x0000000f1e1e7221 */ /* 0x000fe20000000000 */
[----:B------:R-:W-:Y:S02]  /*1010*/  SHF.L.U32 R23, R23, 0x10, RZ ;  /* 0x0000001017177819 */ /* 0x000fe400000006ff */
[----:B------:R-:W-:Y:S01]  /*1020*/  SHF.L.U32 R34, R25, 0x10, RZ ;  /* 0x0000001019227819 */ /* 0x000fe200000006ff */
[----:B------:R-:W-:Y:S01]  /*1030*/  IMAD.U32 R10, R22, 0x10000, RZ ;  /* 0x00010000160a7824 */ /* 0x000fe200078e00ff */
[----:B------:R-:W-:Y:S01]  /*1040*/  SHF.L.U32 R15, R24, 0x10, RZ ;  /* 0x00000010180f7819 */ /* 0x000fe200000006ff */
[----:B------:R-:W-:Y:S02]  /*1050*/  FADD R22, -R8, R11 ;  /* 0x0000000b08167221 */ /* 0x000fe40000000100 */
[----:B------:R-:W-:-:S02]  /*1060*/  FADD R25, R23, R34 ;  /* 0x0000002217197221 */ /* 0x000fc40000000000 */
[----:B------:R-:W-:Y:S01]  /*1070*/  FADD R23, R10, R15 ;  /* 0x0000000f0a177221 */ /* 0x000fe20000000000 */
[----:B-1----:R-:W-:Y:S01]  /*1080*/  FFMA R10, R22, R13, R8 ;  /* 0x0000000d160a7223 */ /* 0x002fe20000000008 */
[----:B------:R-:W-:Y:S01]  /*1090*/  FFMA R15, R30, R12, R17 ;  /* 0x0000000c1e0f7223 */ /* 0x000fe20000000011 */
[----:B------:R-:W-:Y:S02]  /*10a0*/  FSEL R27, R36, R27, !P1 ;  /* 0x0000001b241b7208 */ /* 0x000fe40004800000 */
[----:B------:R-:W-:Y:S01]  /*10b0*/  FADD R17, R11, -R10 ;  /* 0x8000000a0b117221 */ /* 0x000fe20000000000 */
[----:B------:R-:W-:Y:S02]  /*10c0*/  FADD R24, -R16, R15 ;  /* 0x0000000f10187221 */ /* 0x000fe40000000100 */
[----:B------:R-:W-:Y:S01]  /*10d0*/  FADD R12, R27, R27 ;  /* 0x0000001b1b0c7221 */ /* 0x000fe20000000000 */
[----:B------:R-:W-:Y:S01]  /*10e0*/  @!P1 FFMA R7, R22, R17, R7 ;  /* 0x0000001116079223 */ /* 0x000fe20000000007 */
[----:B------:R-:W-:Y:S01]  /*10f0*/  FFMA R17, R24, R13, R16 ;  /* 0x0000000d18117223 */ /* 0x000fe20000000010 */
[----:B------:R-:W-:Y:S01]  /*1100*/  FFMA R14, R23, R21, R14 ;  /* 0x00000015170e7223 */ /* 0x000fe2000000000e */
[----:B------:R-:W-:Y:S01]  /*1110*/  FFMA R20, R25, R31, R20 ;  /* 0x0000001f19147223 */ /* 0x000fe20000000014 */
[----:B------:R-:W-:Y:S01]  /*1120*/  FSEL R23, R2, RZ, !P1 ;  /* 0x000000ff02177208 */ /* 0x000fe20004800000 */
[C---:B------:R-:W-:Y:S01]  /*1130*/  FMUL R21, R12.reuse, 16777216 ;  /* 0x4b8000000c157820 */ /* 0x040fe20000400000 */
[----:B------:R-:W-:Y:S01]  /*1140*/  FADD R25, R15, -R17 ;  /* 0x800000110f197221 */ /* 0x000fe20000000000 */
[C---:B------:R-:W-:Y:S01]  /*1150*/  FSETP.GEU.AND P0, PT, R12.reuse, 1.175494350822287508e-38, PT ;  /* 0x008000000c00780b */ /* 0x040fe20003f0e000 */
[----:B------:R-:W-:-:S02]  /*1160*/  FADD R22, R12, R27 ;  /* 0x0000001b0c167221 */ /* 0x000fc40000000000 */
[----:B------:R-:W-:Y:S01]  /*1170*/  @!P1 FFMA R23, R24, R25, R23 ;  /* 0x0000001918179223 */ /* 0x000fe20000000017 */
[----:B------:R-:W-:Y:S01]  /*1180*/  FSEL R24, R21, R12, !P0 ;  /* 0x0000000c15187208 */ /* 0x000fe20004000000 */
[----:B------:R-:W-:Y:S01]  /*1190*/  FADD R2, -R3, R18 ;  /* 0x0000001203027221 */ /* 0x000fe20000000100 */
[C---:B------:R-:W-:Y:S01]  /*11a0*/  FMUL R31, R22.reuse, 16777216 ;  /* 0x4b800000161f7820 */ /* 0x040fe20000400000 */
[----:B------:R-:W-:Y:S02]  /*11b0*/  FSETP.GEU.AND P2, PT, R22, 1.175494350822287508e-38, PT ;  /* 0x008000001600780b */ /* 0x000fe40003f4e000 */
[----:B------:R-:W-:Y:S01]  /*11c0*/  FFMA R30, R2, R26, R3 ;  /* 0x0000001a021e7223 */ /* 0x000fe20000000003 */
[----:B------:R-:W1:Y:S01]  /*11d0*/  MUFU.RCP R24, R24 ;  /* 0x0000001800187308 */ /* 0x000e620000001000 */
[----:B------:R-:W-:Y:S01]  /*11e0*/  FSEL R35, R31, R22, !P2 ;  /* 0x000000161f237208 */ /* 0x000fe20005000000 */
[----:B------:R-:W-:Y:S01]  /*11f0*/  FMUL R34, R27, 16777216 ;  /* 0x4b8000001b227820 */ /* 0x000fe20000400000 */
[----:B------:R-:W-:Y:S01]  /*1200*/  FADD R25, R18, -R30 ;  /* 0x8000001e12197221 */ /* 0x000fe20000000000 */
[----:B------:R-:W-:Y:S01]  /*1210*/  FSEL R18, R30, R3, !P1 ;  /* 0x000000031e127208 */ /* 0x000fe20004800000 */
[----:B------:R-:W-:-:S03]  /*1220*/  FADD R21, R22, R27 ;  /* 0x0000001b16157221 */ /* 0x000fc60000000000 */
[----:B------:R-:W2:Y:S01]  /*1230*/  MUFU.RCP R30, R35 ;  /* 0x00000023001e7308 */ /* 0x000ea20000001000 */
[----:B------:R-:W-:Y:S01]  /*1240*/  FSEL R3, R34, R27, !P0 ;  /* 0x0000001b22037208 */ /* 0x000fe20004000000 */
[C---:B------:R-:W-:Y:S01]  /*1250*/  FMUL R36, R21.reuse, 16777216 ;  /* 0x4b80000015247820 */ /* 0x040fe20000400000 */
[----:B------:R-:W-:-:S03]  /*1260*/  FSETP.GEU.AND P3, PT, R21, 1.175494350822287508e-38, PT ;  /* 0x008000001500780b */ /* 0x000fc60003f6e000 */
[----:B-1----:R-:W-:Y:S01]  /*1270*/  FMUL R24, R24, R3 ;  /* 0x0000000318187220 */ /* 0x002fe20000400000 */
[----:B------:R-:W-:Y:S02]  /*1280*/  FSEL R31, R36, R21, !P3 ;  /* 0x00000015241f7208 */ /* 0x000fe40005800000 */
[----:B------:R-:W-:Y:S02]  /*1290*/  FSEL R3, R34, R27, !P2 ;  /* 0x0000001b22037208 */ /* 0x000fe40005000000 */
[----:B------:R-:W-:-:S03]  /*12a0*/  FSEL R36, R9, RZ, !P1 ;  /* 0x000000ff09247208 */ /* 0x000fc60004800000 */
[----:B--2---:R-:W-:Y:S02]  /*12b0*/  FMUL R30, R30, R3 ;  /* 0x000000031e1e7220 */ /* 0x004fe40000400000 */
[----:B------:R-:W-:-:S04]  /*12c0*/  FADD R3, -R36, R19 ;  /* 0x0000001324037221 */ /* 0x000fc80000000100 */
[----:B------:R-:W-:-:S05]  /*12d0*/  FFMA R26, R3, R26, R36 ;  /* 0x0000001a031a7223 */ /* 0x000fca0000000024 */
[----:B------:R-:W-:Y:S01]  /*12e0*/  FSEL R36, R26, R36, !P1 ;  /* 0x000000241a247208 */ /* 0x000fe20004800000 */
[----:B------:R-:W-:-:S04]  /*12f0*/  FADD R26, R19, -R26 ;  /* 0x8000001a131a7221 */ /* 0x000fc80000000000 */
[----:B------:R-:W-:Y:S01]  /*1300*/  FADD R19, -R36, R14 ;  /* 0x0000000e24137221 */ /* 0x000fe20000000100 */
[----:B------:R-:W-:-:S03]  /*1310*/  FFMA R26, R3, R26, RZ ;  /* 0x0000001a031a7223 */ /* 0x000fc600000000ff */
[----:B------:R-:W-:Y:S01]  /*1320*/  FFMA R3, R19, R13, R36 ;  /* 0x0000000d13037223 */ /* 0x000fe20000000024 */
[----:B------:R-:W-:Y:S02]  /*1330*/  FSEL R16, R17, R16, !P1 ;  /* 0x0000001011107208 */ /* 0x000fe40004800000 */
[----:B------:R-:W-:Y:S02]  /*1340*/  FSEL R26, R26, RZ, !P1 ;  /* 0x000000ff1a1a7208 */ /* 0x000fe40004800000 */
[----:B------:R-:W-:Y:S01]  /*1350*/  FSEL R17, R3, R36, !P1 ;  /* 0x0000002403117208 */ /* 0x000fe20004800000 */
[----:B------:R-:W-:Y:S01]  /*1360*/  FADD R3, R14, -R3 ;  /* 0x800000030e037221 */ /* 0x000fe20000000000 */
[----:B------:R-:W-:-:S03]  /*1370*/  FSETP.NEU.AND P0, PT, R12, RZ, PT ;  /* 0x000000ff0c00720b */ /* 0x000fc60003f0d000 */
[----:B------:R-:W-:Y:S01]  /*1380*/  @!P1 FFMA R26, R19, R3, R26 ;  /* 0x00000003131a9223 */ /* 0x000fe2000000001a */
[----:B------:R-:W-:Y:S01]  /*1390*/  FADD R19, -R16, R17 ;  /* 0x0000001110137221 */ /* 0x000fe20000000100 */
[----:B------:R-:W-:Y:S01]  /*13a0*/  FSEL R17, R24, RZ, P0 ;  /* 0x000000ff18117208 */ /* 0x000fe20000000000 */
[----:B------:R-:W1:Y:S01]  /*13b0*/  MUFU.RCP R31, R31 ;  /* 0x0000001f001f7308 */ /* 0x000e620000001000 */
[----:B------:R-:W-:Y:S01]  /*13c0*/  FFMA R25, R2, R25, RZ ;  /* 0x0000001902197223 */ /* 0x000fe200000000ff */
[----:B------:R-:W-:Y:S01]  /*13d0*/  FADD R3, -R18, R20 ;  /* 0x0000001412037221 */ /* 0x000fe20000000100 */
[----:B------:R-:W-:Y:S01]  /*13e0*/  FSEL R8, R10, R8, !P1 ;  /* 0x000000080a087208 */ /* 0x000fe20004800000 */
[C---:B------:R-:W-:Y:S01]  /*13f0*/  FMUL R2, R19.reuse, R19 ;  /* 0x0000001313027220 */ /* 0x040fe20000400000 */
[----:B------:R-:W-:Y:S01]  /*1400*/  FFMA R19, R19, R17, R16 ;  /* 0x0000001113137223 */ /* 0x000fe20000000010 */
[----:B------:R-:W-:Y:S01]  /*1410*/  FFMA R13, R3, R13, R18 ;  /* 0x0000000d030d7223 */ /* 0x000fe20000000012 */
[----:B------:R-:W-:-:S02]  /*1420*/  FSETP.NEU.AND P0, PT, R22, RZ, PT ;  /* 0x000000ff1600720b */ /* 0x000fc40003f0d000 */
[----:B------:R-:W-:Y:S01]  /*1430*/  FADD R16, -R19, R8 ;  /* 0x0000000813107221 */ /* 0x000fe20000000100 */
[-C--:B------:R-:W-:Y:S01]  /*1440*/  FSEL R34, R34, R27.reuse, !P3 ;  /* 0x0000001b22227208 */ /* 0x080fe20005800000 */
[----:B------:R-:W-:Y:S01]  /*1450*/  FADD R8, R21, R21 ;  /* 0x0000001515087221 */ /* 0x000fe20000000000 */
[----:B------:R-:W-:Y:S01]  /*1460*/  FADD R10, R23, R26 ;  /* 0x0000001a170a7221 */ /* 0x000fe20000000000 */
[----:B------:R-:W-:Y:S01]  /*1470*/  FMUL R27, R2, R27 ;  /* 0x0000001b021b7220 */ /* 0x000fe20000400000 */
[----:B------:R-:W-:Y:S02]  /*1480*/  FSEL R2, R25, RZ, !P1 ;  /* 0x000000ff19027208 */ /* 0x000fe40004800000 */
[----:B------:R-:W-:Y:S01]  /*1490*/  FSEL R23, R13, R18, !P1 ;  /* 0x000000120d177208 */ /* 0x000fe20004800000 */
[----:B------:R-:W-:Y:S01]  /*14a0*/  FADD R18, R20, -R13 ;  /* 0x8000000d14127221 */ /* 0x000fe20000000000 */
[----:B------:R-:W-:Y:S01]  /*14b0*/  FSEL R30, R30, RZ, P0 ;  /* 0x000000ff1e1e7208 */ /* 0x000fe20000000000 */
[----:B-1----:R-:W-:Y:S01]  /*14c0*/  FMUL R9, R31, R34 ;  /* 0x000000221f097220 */ /* 0x002fe20000400000 */
[----:B------:R-:W-:Y:S01]  /*14d0*/  FSETP.GEU.AND P3, PT, |R8|, 1.175494350822287508e-38, PT ;  /* 0x008000000800780b */ /* 0x000fe20003f6e200 */
[----:B------:R-:W-:Y:S01]  /*14e0*/  FFMA R10, R17, R27, R10 ;  /* 0x0000001b110a7223 */ /* 0x000fe2000000000a */
[C---:B------:R-:W-:Y:S01]  /*14f0*/  FMUL R13, R16.reuse, R16 ;  /* 0x00000010100d7220 */ /* 0x040fe20000400000 */
[----:B------:R-:W-:Y:S01]  /*1500*/  @!P1 FFMA R2, R3, R18, R2 ;  /* 0x0000001203029223 */ /* 0x000fe20000000002 */
[----:B------:R-:W-:Y:S01]  /*1510*/  FSETP.NEU.AND P2, PT, R21, RZ, PT ;  /* 0x000000ff1500720b */ /* 0x000fe20003f4d000 */
[----:B------:R-:W-:Y:S01]  /*1520*/  FFMA R16, R16, R30, R19 ;  /* 0x0000001e10107223 */ /* 0x000fe20000000013 */
[C---:B------:R-:W-:Y:S01]  /*1530*/  FMUL R3, R8.reuse, 0.25 ;  /* 0x3e80000008037820 */ /* 0x040fe20000400000 */
[----:B------:R-:W-:Y:S01]  /*1540*/  FSETP.GT.AND P0, PT, |R8|, 8.50705917302346158658e+37, PT ;  /* 0x7e8000000800780b */ /* 0x000fe20003f04200 */
[----:B------:R-:W-:Y:S01]  /*1550*/  FADD R7, R10, R7 ;  /* 0x000000070a077221 */ /* 0x000fe20000000000 */
[----:B------:R-:W-:Y:S01]  /*1560*/  FMUL R13, R12, R13 ;  /* 0x0000000d0c0d7220 */ /* 0x000fe20000400000 */
[----:B------:R-:W-:Y:S01]  /*1570*/  FSEL R9, R9, RZ, P2 ;  /* 0x000000ff09097208 */ /* 0x000fe20001000000 */
[----:B------:R-:W-:Y:S01]  /*1580*/  FADD R17, -R16, R23 ;  /* 0x0000001710117221 */ /* 0x000fe20000000100 */
[----:B------:R-:W-:Y:S01]  /*1590*/  FSEL R12, R3, R8, P0 ;  /* 0x00000008030c7208 */ /* 0x000fe20000000000 */
[----:B------:R-:W-:-:S02]  /*15a0*/  FFMA R7, R30, R13, R7 ;  /* 0x0000000d1e077223 */ /* 0x000fc40000000007 */
[C---:B------:R-:W-:Y:S01]  /*15b0*/  FMUL R13, R17.reuse, R17 ;  /* 0x00000011110d7220 */ /* 0x040fe20000400000 */
[----:B------:R-:W-:Y:S01]  /*15c0*/  FFMA R16, R17, R9, R16 ;  /* 0x0000000911107223 */ /* 0x000fe20000000010 */
[----:B------:R-:W-:Y:S01]  /*15d0*/  @!P3 FMUL R12, R12, 16777216 ;  /* 0x4b8000000c0cb820 */ /* 0x000fe20000400000 */
[----:B------:R-:W-:Y:S01]  /*15e0*/  FADD R2, R7, R2 ;  /* 0x0000000207027221 */ /* 0x000fe20000000000 */
[----:B------:R-:W-:Y:S02]  /*15f0*/  FMUL R13, R22, R13 ;  /* 0x0000000d160d7220 */ /* 0x000fe40000400000 */
[----:B------:R-:W1:Y:S02]  /*1600*/  SHFL.BFLY PT, R17, R16, 0x10, 0x1f ;  /* 0x0e001f0010117f89 */ /* 0x000e6400000e0000 */
[----:B------:R-:W-:Y:S01]  /*1610*/  FFMA R13, R9, R13, R2 ;  /* 0x0000000d090d7223 */ /* 0x000fe20000000002 */
[----:B------:R-:W2:Y:S01]  /*1620*/  MUFU.RCP R12, R12 ;  /* 0x0000000c000c7308 */ /* 0x000ea20000001000 */
[----:B------:R-:W-:-:S03]  /*1630*/  FMUL R2, R21, 0.25 ;  /* 0x3e80000015027820 */ /* 0x000fc60000400000 */
[----:B------:R-:W3:Y:S02]  /*1640*/  SHFL.BFLY PT, R10, R13, 0x10, 0x1f ;  /* 0x0e001f000d0a7f89 */ /* 0x000ee400000e0000 */
[----:B------:R-:W-:Y:S01]  /*1650*/  FSEL R7, R2, R21, P0 ;  /* 0x0000001502077208 */ /* 0x000fe20000000000 */
[----:B------:R-:W-:-:S04]  /*1660*/  FADD R2, R8, R8 ;  /* 0x0000000808027221 */ /* 0x000fc80000000000 */
[----:B------:R-:W-:Y:S01]  /*1670*/  @!P3 FMUL R7, R7, 16777216 ;  /* 0x4b8000000707b820 */ /* 0x000fe20000400000 */
[----:B------:R-:W-:Y:S02]  /*1680*/  FSETP.GEU.AND P3, PT, |R2|, 1.175494350822287508e-38, PT ;  /* 0x008000000200780b */ /* 0x000fe40003f6e200 */
[----:B------:R-:W-:Y:S01]  /*1690*/  FSETP.NEU.AND P2, PT, R8, RZ, PT ;  /* 0x000000ff0800720b */ /* 0x000fe20003f4d000 */
[----:B--2---:R-:W-:Y:S01]  /*16a0*/  FMUL R9, R12, R7 ;  /* 0x000000070c097220 */ /* 0x004fe20000400000 */
[C---:B------:R-:W-:Y:S01]  /*16b0*/  FMUL R7, R2.reuse, 0.25 ;  /* 0x3e80000002077820 */ /* 0x040fe20000400000 */
[----:B------:R-:W-:-:S03]  /*16c0*/  FSETP.GT.AND P0, PT, |R2|, 8.50705917302346158658e+37, PT ;  /* 0x7e8000000200780b */ /* 0x000fc60003f04200 */
[----:B------:R-:W-:Y:S01]  /*16d0*/  FSEL R9, R9, RZ, P2 ;  /* 0x000000ff09097208 */ /* 0x000fe20001000000 */
[----:B-1----:R-:W-:Y:S01]  /*16e0*/  FADD R17, -R16, R17 ;  /* 0x0000001110117221 */ /* 0x002fe20000000100 */
[----:B------:R-:W-:-:S03]  /*16f0*/  FSEL R18, R7, R2, P0 ;  /* 0x0000000207127208 */ /* 0x000fc60000000000 */
[C---:B------:R-:W-:Y:S01]  /*1700*/  FFMA R16, R17.reuse, R9, R16 ;  /* 0x0000000911107223 */ /* 0x040fe20000000010 */
[----:B------:R-:W-:Y:S01]  /*1710*/  FMUL R12, R17, R17 ;  /* 0x00000011110c7220 */ /* 0x000fe20000400000 */
[----:B------:R-:W-:Y:S01]  /*1720*/  @!P3 FMUL R18, R18, 16777216 ;  /* 0x4b8000001212b820 */ /* 0x000fe20000400000 */
[----:B---3--:R-:W-:Y:S02]  /*1730*/  FADD R10, R13, R10 ;  /* 0x0000000a0d0a7221 */ /* 0x008fe40000000000 */
[----:B------:R-:W-:Y:S01]  /*1740*/  FMUL R12, R21, R12 ;  /* 0x0000000c150c7220 */ /* 0x000fe20000400000 */
[----:B------:R-:W1:Y:S02]  /*1750*/  SHFL.BFLY PT, R13, R16, 0x8, 0x1f ;  /* 0x0d001f00100d7f89 */ /* 0x000e6400000e0000 */
[----:B------:R-:W2:Y:S01]  /*1760*/  MUFU.RCP R18, R18 ;  /* 0x0000001200127308 */ /* 0x000ea20000001000 */
[----:B------:R-:W-:Y:S01]  /*1770*/  FFMA R12, R9, R12, R10 ;  /* 0x0000000c090c7223 */ /* 0x000fe2000000000a */
[----:B------:R-:W-:-:S04]  /*1780*/  FSEL R17, R3, R8, P0 ;  /* 0x0000000803117208 */ /* 0x000fc80000000000 */
[----:B------:R-:W3:Y:S01]  /*1790*/  SHFL.BFLY PT, R9, R12, 0x8, 0x1f ;  /* 0x0d001f000c097f89 */ /* 0x000ee200000e0000 */
[C---:B------:R-:W-:Y:S01]  /*17a0*/  FADD R3, R2.reuse, R2 ;  /* 0x0000000202037221 */ /* 0x040fe20000000000 */
[----:B------:R-:W-:Y:S01]  /*17b0*/  @!P3 FMUL R17, R17, 16777216 ;  /* 0x4b8000001111b820 */ /* 0x000fe20000400000 */
[----:B------:R-:W-:-:S03]  /*17c0*/  FSETP.NEU.AND P2, PT, R2, RZ, PT ;  /* 0x000000ff0200720b */ /* 0x000fc60003f4d000 */
[C---:B------:R-:W-:Y:S01]  /*17d0*/  FSETP.GEU.AND P3, PT, |R3|.reuse, 1.175494350822287508e-38, PT ;  /* 0x008000000300780b */ /* 0x040fe20003f6e200 */
        /* <DEDUP_REMOVED lines=16> */
[----:B------:R-:W-:Y:S01]  /*18e0*/  @!P3 FMUL R8, R8, 16777216 ;  /* 0x4b8000000808b820 */ /* 0x000fe20000400000 */
[C---:B------:R-:W-:Y:S01]  /*18f0*/  FADD R7, R3.reuse, R3 ;  /* 0x0000000303077221 */ /* 0x040fe20000000000 */
[----:B------:R-:W-:Y:S02]  /*1900*/  FSETP.NEU.AND P0, PT, R3, RZ, PT ;  /* 0x000000ff0300720b */ /* 0x000fe40003f0d000 */
[----:B--2---:R-:W-:Y:S02]  /*1910*/  FMUL R8, R19, R8 ;  /* 0x0000000813087220 */ /* 0x004fe40000400000 */
[C---:B------:R-:W-:Y:S01]  /*1920*/  FSETP.GEU.AND P2, PT, |R7|.reuse, 1.175494350822287508e-38, PT ;  /* 0x008000000700780b */ /* 0x040fe20003f4e200 */
[C---:B------:R-:W-:Y:S02]  /*1930*/  FMUL R12, R7.reuse, 0.25 ;  /* 0x3e800000070c7820 */ /* 0x040fe40000400000 */
[----:B------:R-:W-:Y:S01]  /*1940*/  FSEL R17, R8, RZ, P0 ;  /* 0x000000ff08117208 */ /* 0x000fe20000000000 */
[----:B-1----:R-:W-:Y:S01]  /*1950*/  FADD R9, -R16, R9 ;  /* 0x0000000910097221 */ /* 0x002fe20000000100 */
[----:B------:R-:W-:-:S03]  /*1960*/  FSETP.GT.AND P0, PT, |R7|, 8.50705917302346158658e+37, PT ;  /* 0x7e8000000700780b */ /* 0x000fc60003f04200 */
[C---:B------:R-:W-:Y:S01]  /*1970*/  FFMA R8, R9.reuse, R17, R16 ;  /* 0x0000001109087223 */ /* 0x040fe20000000010 */
[----:B------:R-:W-:Y:S01]  /*1980*/  FMUL R9, R9, R9 ;  /* 0x0000000909097220 */ /* 0x000fe20000400000 */
[----:B------:R-:W-:Y:S01]  /*1990*/  FSEL R19, R12, R7, P0 ;  /* 0x000000070c137208 */ /* 0x000fe20000000000 */
[----:B---3--:R-:W-:Y:S02]  /*19a0*/  FADD R18, R13, R18 ;  /* 0x000000120d127221 */ /* 0x008fe40000000000 */
[----:B------:R-:W-:Y:S01]  /*19b0*/  FMUL R9, R2, R9 ;  /* 0x0000000902097220 */ /* 0x000fe20000400000 */
[----:B------:R-:W1:Y:S01]  /*19c0*/  SHFL.BFLY PT, R13, R8, 0x2, 0x1f ;  /* 0x0c401f00080d7f89 */ /* 0x000e6200000e0000 */
[----:B------:R-:W-:Y:S02]  /*19d0*/  @!P2 FMUL R19, R19, 16777216 ;  /* 0x4b8000001313a820 */ /* 0x000fe40000400000 */
[----:B------:R-:W-:-:S04]  /*19e0*/  FFMA R9, R17, R9, R18 ;  /* 0x0000000911097223 */ /* 0x000fc80000000012 */
[----:B------:R-:W2:Y:S01]  /*19f0*/  MUFU.RCP R19, R19 ;  /* 0x0000001300137308 */ /* 0x000ea20000001000 */
[----:B------:R-:W3:Y:S01]  /*1a00*/  SHFL.BFLY PT, R16, R9, 0x2, 0x1f ;  /* 0x0c401f0009107f89 */ /* 0x000ee200000e0000 */
[----:B------:R-:W-:-:S05]  /*1a10*/  FSEL R10, R10, R3, P0 ;  /* 0x000000030a0a7208 */ /* 0x000fca0000000000 */
[----:B------:R-:W-:Y:S01]  /*1a20*/  @!P2 FMUL R10, R10, 16777216 ;  /* 0x4b8000000a0aa820 */ /* 0x000fe20000400000 */
[C---:B------:R-:W-:Y:S01]  /*1a30*/  FSETP.NEU.AND P0, PT, R7.reuse, RZ, PT ;  /* 0x000000ff0700720b */ /* 0x040fe20003f0d000 */
[----:B------:R-:W-:Y:S02]  /*1a40*/  FADD R2, R7, R7 ;  /* 0x0000000707027221 */ /* 0x000fe40000000000 */
[----:B--2---:R-:W-:Y:S01]  /*1a50*/  FMUL R10, R19, R10 ;  /* 0x0000000a130a7220 */ /* 0x004fe20000400000 */
[----:B-1----:R-:W-:Y:S02]  /*1a60*/  FADD R13, -R8, R13 ;  /* 0x0000000d080d7221 */ /* 0x002fe40000000100 */
[----:B------:R-:W-:Y:S02]  /*1a70*/  FSETP.GEU.AND P2, PT, |R2|, 1.175494350822287508e-38, PT ;  /* 0x008000000200780b */ /* 0x000fe40003f4e200 */
[----:B------:R-:W-:Y:S01]  /*1a80*/  FSEL R10, R10, RZ, P0 ;  /* 0x000000ff0a0a7208 */ /* 0x000fe20000000000 */
[----:B------:R-:W-:Y:S01]  /*1a90*/  FMUL R18, R13, R13 ;  /* 0x0000000d0d127220 */ /* 0x000fe20000400000 */
[----:B------:R-:W-:-:S03]  /*1aa0*/  FSETP.GT.AND P0, PT, |R2|, 8.50705917302346158658e+37, PT ;  /* 0x7e8000000200780b */ /* 0x000fc60003f04200 */
[----:B------:R-:W-:Y:S01]  /*1ab0*/  FMUL R18, R3, R18 ;  /* 0x0000001203127220 */ /* 0x000fe20000400000 */
[----:B---3--:R-:W-:Y:S01]  /*1ac0*/  FADD R17, R9, R16 ;  /* 0x0000001009117221 */ /* 0x008fe20000000000 */
[----:B------:R-:W-:Y:S01]  /*1ad0*/  FMUL R3, R2, 0.25 ;  /* 0x3e80000002037820 */ /* 0x000fe20000400000 */
[----:B------:R-:W-:Y:S02]  /*1ae0*/  FFMA R8, R13, R10, R8 ;  /* 0x0000000a0d087223 */ /* 0x000fe40000000008 */
[----:B------:R-:W-:Y:S02]  /*1af0*/  FFMA R17, R10, R18, R17 ;  /* 0x000000120a117223 */ /* 0x000fe40000000011 */
[----:B------:R-:W-:Y:S02]  /*1b00*/  FSEL R9, R3, R2, P0 ;  /* 0x0000000203097208 */ /* 0x000fe40000000000 */
[----:B------:R-:W1:Y:S04]  /*1b10*/  SHFL.BFLY PT, R3, R8, 0x1, 0x1f ;  /* 0x0c201f0008037f89 */ /* 0x000e6800000e0000 */
[----:B------:R-:W2:Y:S01]  /*1b20*/  SHFL.BFLY PT, R10, R17, 0x1, 0x1f ;  /* 0x0c201f00110a7f89 */ /* 0x000ea200000e0000 */
[----:B------:R-:W-:Y:S01]  /*1b30*/  @!P2 FMUL R9, R9, 16777216 ;  /* 0x4b8000000909a820 */ /* 0x000fe20000400000 */
[----:B------:R-:W3:Y:S05]  /*1b40*/  S2UR UR5, SR_CgaCtaId ;  /* 0x00000000000579c3 */ /* 0x000eea0000008800 */
[----:B------:R-:W4:Y:S01]  /*1b50*/  MUFU.RCP R9, R9 ;  /* 0x0000000900097308 */ /* 0x000f220000001000 */
[----:B------:R-:W-:-:S05]  /*1b60*/  FSEL R12, R12, R7, P0 ;  /* 0x000000070c0c7208 */ /* 0x000fca0000000000 */
[----:B------:R-:W-:Y:S01]  /*1b70*/  @!P2 FMUL R12, R12, 16777216 ;  /* 0x4b8000000c0ca820 */ /* 0x000fe20000400000 */
[----:B------:R-:W-:Y:S02]  /*1b80*/  FSETP.NEU.AND P0, PT, R2, RZ, PT ;  /* 0x000000ff0200720b */ /* 0x000fe40003f0d000 */
[----:B------:R-:W-:Y:S01]  /*1b90*/  LOP3.LUT P2, RZ, R28, 0x1f, RZ, 0xc0, !PT ;  /* 0x0000001f1cff7812 */ /* 0x000fe2000784c0ff */
[----:B-1----:R-:W-:Y:S01]  /*1ba0*/  FADD R3, -R8, R3 ;  /* 0x0000000308037221 */ /* 0x002fe20000000100 */
[----:B----4-:R-:W-:Y:S01]  /*1bb0*/  FMUL R12, R9, R12 ;  /* 0x0000000c090c7220 */ /* 0x010fe20000400000 */
[----:B--2---:R-:W-:Y:S02]  /*1bc0*/  FADD R13, R17, R10 ;  /* 0x0000000a110d7221 */ /* 0x004fe40000000000 */
[----:B------:R-:W-:Y:S01]  /*1bd0*/  FMUL R10, R3, R3 ;  /* 0x00000003030a7220 */ /* 0x000fe20000400000 */
[----:B------:R-:W-:Y:S01]  /*1be0*/  UMOV UR4, 0x400 ;  /* 0x0000040000047882 */ /* 0x000fe20000000000 */
[----:B------:R-:W-:Y:S01]  /*1bf0*/  FSEL R12, R12, RZ, P0 ;  /* 0x000000ff0c0c7208 */ /* 0x000fe20000000000 */
[----:B---3--:R-:W-:Y:S01]  /*1c00*/  UPRMT UR4, UR5, 0x654, UR4 ;  /* 0x0000065405047896 */ /* 0x008fe20008000004 */
[----:B------:R-:W-:Y:S01]  /*1c10*/  SHF.R.U32.HI R9, RZ, 0x3, R28 ;  /* 0x00000003ff097819 */ /* 0x000fe2000001161c */
[----:B------:R-:W-:Y:S01]  /*1c20*/  FMUL R7, R7, R10 ;  /* 0x0000000a07077220 */ /* 0x000fe20000400000 */
[----:B------:R-:W-:Y:S01]  /*1c30*/  F2FP.BF16.F32.PACK_AB R10, R14, R15 ;  /* 0x0000000f0e0a723e */ /* 0x000fe200000010ff */
[----:B------:R-:W-:Y:S01]  /*1c40*/  FFMA R8, R3, R12, R8 ;  /* 0x0000000c03087223 */ /* 0x000fe20000000008 */
[----:B------:R-:W-:Y:S01]  /*1c50*/  LOP3.LUT R9, R9, 0x1c, RZ, 0xc0, !PT ;  /* 0x0000001c09097812 */ /* 0x000fe200078ec0ff */
[----:B------:R-:W-:Y:S01]  /*1c60*/  FFMA R14, R12, R7, R13 ;  /* 0x000000070c0e7223 */ /* 0x000fe2000000000d */
[----:B------:R-:W-:-:S03]  /*1c70*/  F2FP.BF16.F32.PACK_AB R11, R20, R11 ;  /* 0x0000000b140b723e */ /* 0x000fc600000010ff */
[----:B------:R-:W-:Y:S04]  /*1c80*/  @!P2 STS [R9+UR4+0x40], R2 ;  /* 0x000040020900a988 */ /* 0x000fe80008000804 */
[----:B------:R-:W-:Y:S04]  /*1c90*/  @!P1 STG.E.64 desc[UR6][R32.64], R10 ;  /* 0x0000000a20009986 */ /* 0x000fe8000c101b06 */
[----:B------:R-:W-:Y:S04]  /*1ca0*/  @!P2 STS [R9+UR4], R8 ;  /* 0x000000080900a988 */ /* 0x000fe80008000804 */
[----:B------:R-:W-:Y:S01]  /*1cb0*/  @!P2 STS [R9+UR4+0x20], R14 ;  /* 0x0000200e0900a988 */ /* 0x000fe20008000804 */
[----:B------:R-:W-:Y:S01]  /*1cc0*/  BAR.SYNC.DEFER_BLOCKING 0x0 ;  /* 0x0000000000007b1d */ /* 0x000fe20000010000 */
[----:B------:R-:W-:-:S02]  /*1cd0*/  ISETP.GE.AND P3, PT, R28, 0x8, PT ;  /* 0x000000081c00780c */ /* 0x000fc40003f66270 */
[----:B------:R-:W-:-:S11]  /*1ce0*/  SHF.L.U32 R3, R28, 0x2, RZ ;  /* 0x000000021c037819 */ /* 0x000fd600000006ff */
[----:B------:R-:W1:Y:S04]  /*1cf0*/  @!P3 LDS R6, [R3+UR4+0x40] ;  /* 0x000040040306b984 */ /* 0x000e680008000800 */
[----:B------:R-:W2:Y:S04]  /*1d00*/  @!P3 LDS R5, [R3+UR4] ;  /* 0x000000040305b984 */ /* 0x000ea80008000800 */
[----:B------:R-:W-:Y:S04]  /*1d10*/  @!P3 LDS R4, [R3+UR4+0x20] ;  /* 0x000020040304b984 */ /* 0x000fe80008000800 */
[----:B-1----:R-:W1:Y:S04]  /*1d20*/  SHFL.BFLY PT, R13, R6, 0x4, 0x1f ;  /* 0x0c801f00060d7f89 */ /* 0x002e6800000e0000 */
[----:B--2---:R-:W2:Y:S01]  /*1d30*/  SHFL.BFLY PT, R8, R5, 0x4, 0x1f ;  /* 0x0c801f0005087f89 */ /* 0x004ea200000e0000 */
[----:B-1----:R-:W-:-:S05]  /*1d40*/  FADD R7, R6, R13 ;  /* 0x0000000d06077221 */ /* 0x002fca0000000000 */
[C---:B------:R-:W-:Y:S01]  /*1d50*/  FSETP.GEU.AND P2, PT, |R7|.reuse, 1.175494350822287508e-38, PT ;  /* 0x008000000700780b */ /* 0x040fe20003f4e200 */
[C---:B------:R-:W-:Y:S01]  /*1d60*/  FMUL R2, R7.reuse, 0.25 ;  /* 0x3e80000007027820 */ /* 0x040fe20000400000 */
[----:B------:R-:W-:Y:S01]  /*1d70*/  FSETP.GT.AND P0, PT, |R7|, 8.50705917302346158658e+37, PT ;  /* 0x7e8000000700780b */ /* 0x000fe20003f04200 */
[----:B------:R-:W1:Y:S03]  /*1d80*/  SHFL.BFLY PT, R12, R7, 0x2, 0x1f ;  /* 0x0c401f00070c7f89 */ /* 0x000e6600000e0000 */
[----:B------:R-:W-:Y:S01]  /*1d90*/  FSEL R10, R2, R7, P0 ;  /* 0x00000007020a7208 */ /* 0x000fe20000000000 */
[----:B------:R-:W3:Y:S06]  /*1da0*/  SHFL.BFLY PT, R9, R4, 0x4, 0x1f ;  /* 0x0c801f0004097f89 */ /* 0x000eec00000e0000 */
[----:B------:R-:W-:-:S06]  /*1db0*/  @!P2 FMUL R10, R10, 16777216 ;  /* 0x4b8000000a0aa820 */ /* 0x000fcc0000400000 */
[----:B------:R-:W4:Y:S01]  /*1dc0*/  MUFU.RCP R10, R10 ;  /* 0x0000000a000a7308 */ /* 0x000f220000001000 */
[----:B------:R-:W-:Y:S01]  /*1dd0*/  @P0 FMUL R13, R13, 0.25 ;  /* 0x3e8000000d0d0820 */ /* 0x000fe20000400000 */
[----:B--2---:R-:W-:-:S03]  /*1de0*/  FADD R8, -R5, R8 ;  /* 0x0000000805087221 */ /* 0x004fc60000000100 */
[----:B------:R-:W-:Y:S01]  /*1df0*/  @!P2 FMUL R13, R13, 16777216 ;  /* 0x4b8000000d0da820 */ /* 0x000fe20000400000 */
[C---:B-1----:R-:W-:Y:S01]  /*1e00*/  FADD R2, R7.reuse, R12 ;  /* 0x0000000c07027221 */ /* 0x042fe20000000000 */
[----:B------:R-:W-:-:S04]  /*1e10*/  FSETP.NEU.AND P2, PT, R7, RZ, PT ;  /* 0x000000ff0700720b */ /* 0x000fc80003f4d000 */
[----:B------:R-:W-:Y:S01]  /*1e20*/  FSETP.GEU.AND P3, PT, |R2|, 1.175494350822287508e-38, PT ;  /* 0x008000000200780b */ /* 0x000fe20003f6e200 */
[----:B----4-:R-:W-:Y:S01]  /*1e30*/  FMUL R13, R10, R13 ;  /* 0x0000000d0a0d7220 */ /* 0x010fe20000400000 */
[----:B------:R-:W-:Y:S01]  /*1e40*/  FMUL R15, R2, 0.25 ;  /* 0x3e800000020f7820 */ /* 0x000fe20000400000 */
[----:B------:R-:W-:Y:S01]  /*1e50*/  FMUL R11, R8, R8 ;  /* 0x00000008080b7220 */ /* 0x000fe20000400000 */
[----:B------:R-:W-:Y:S02]  /*1e60*/  FSETP.GT.AND P0, PT, |R2|, 8.50705917302346158658e+37, PT ;  /* 0x7e8000000200780b */ /* 0x000fe40003f04200 */
[----:B------:R-:W-:Y:S01]  /*1e70*/  FSEL R13, R13, RZ, P2 ;  /* 0x000000ff0d0d7208 */ /* 0x000fe20001000000 */
[----:B------:R-:W-:Y:S01]  /*1e80*/  FMUL R11, R6, R11 ;  /* 0x0000000b060b7220 */ /* 0x000fe20000400000 */
[----:B------:R-:W-:Y:S01]  /*1e90*/  FSEL R15, R15, R2, P0 ;  /* 0x000000020f0f7208 */ /* 0x000fe20000000000 */
[----:B---3--:R-:W-:Y:S02]  /*1ea0*/  FADD R4, R4, R9 ;  /* 0x0000000904047221 */ /* 0x008fe40000000000 */
[----:B------:R-:W-:-:S02]  /*1eb0*/  FFMA R5, R8, R13, R5 ;  /* 0x0000000d08057223 */ /* 0x000fc40000000005 */
[----:B------:R-:W-:Y:S01]  /*1ec0*/  FFMA R4, R13, R11, R4 ;  /* 0x0000000b0d047223 */ /* 0x000fe20000000004 */
[----:B------:R-:W-:Y:S01]  /*1ed0*/  @!P3 FMUL R15, R15, 16777216 ;  /* 0x4b8000000f0fb820 */ /* 0x000fe20000400000 */
[----:B------:R-:W1:Y:S04]  /*1ee0*/  SHFL.BFLY PT, R11, R2, 0x1, 0x1f ;  /* 0x0c201f00020b7f89 */ /* 0x000e6800000e0000 */
[----:B------:R-:W2:Y:S01]  /*1ef0*/  SHFL.BFLY PT, R6, R5, 0x2, 0x1f ;  /* 0x0c401f0005067f89 */ /* 0x000ea200000e0000 */
[----:B------:R-:W3:Y:S03]  /*1f00*/  MUFU.RCP R15, R15 ;  /* 0x0000000f000f7308 */ /* 0x000ee60000001000 */
[----:B------:R-:W4:Y:S01]  /*1f10*/  SHFL.BFLY PT, R9, R4, 0x2, 0x1f ;  /* 0x0c401f0004097f89 */ /* 0x000f2200000e0000 */
[----:B------:R-:W-:-:S04]  /*1f20*/  @P0 FMUL R12, R12, 0.25 ;  /* 0x3e8000000c0c0820 */ /* 0x000fc80000400000 */
[----:B------:R-:W-:Y:S01]  /*1f30*/  @!P3 FMUL R12, R12, 16777216 ;  /* 0x4b8000000c0cb820 */ /* 0x000fe20000400000 */
[----:B------:R-:W-:-:S03]  /*1f40*/  FSETP.NEU.AND P0, PT, R2, RZ, PT ;  /* 0x000000ff0200720b */ /* 0x000fc60003f0d000 */
[----:B---3--:R-:W-:Y:S01]  /*1f50*/  FMUL R12, R15, R12 ;  /* 0x0000000c0f0c7220 */ /* 0x008fe20000400000 */
[----:B-1----:R-:W-:-:S04]  /*1f60*/  FADD R10, R2, R11 ;  /* 0x0000000b020a7221 */ /* 0x002fc80000000000 */
[----:B------:R-:W-:Y:S01]  /*1f70*/  FSEL R12, R12, RZ, P0 ;  /* 0x000000ff0c0c7208 */ /* 0x000fe20000000000 */
[----:B--2---:R-:W-:Y:S01]  /*1f80*/  FADD R6, -R5, R6 ;  /* 0x0000000605067221 */ /* 0x004fe20000000100 */
[----:B------:R-:W-:Y:S01]  /*1f90*/  FSETP.GEU.AND P2, PT, |R10|, 1.175494350822287508e-38, PT ;  /* 0x008000000a00780b */ /* 0x000fe20003f4e200 */
[----:B----4-:R-:W-:Y:S02]  /*1fa0*/  FADD R9, R4, R9 ;  /* 0x0000000904097221 */ /* 0x010fe40000000000 */
[C---:B------:R-:W-:Y:S01]  /*1fb0*/  FMUL R4, R6.reuse, R6 ;  /* 0x0000000606047220 */ /* 0x040fe20000400000 */
[----:B------:R-:W-:Y:S01]  /*1fc0*/  FFMA R5, R6, R12, R5 ;  /* 0x0000000c06057223 */ /* 0x000fe20000000005 */
[C---:B------:R-:W-:Y:S01]  /*1fd0*/  FMUL R13, R10.reuse, 0.25 ;  /* 0x3e8000000a0d7820 */ /* 0x040fe20000400000 */
[----:B------:R-:W-:Y:S01]  /*1fe0*/  FSETP.GT.AND P0, PT, |R10|, 8.50705917302346158658e+37, PT ;  /* 0x7e8000000a00780b */ /* 0x000fe20003f04200 */
[----:B------:R-:W-:Y:S02]  /*1ff0*/  FMUL R4, R7, R4 ;  /* 0x0000000407047220 */ /* 0x000fe40000400000 */
[----:B------:R-:W1:Y:S01]  /*2000*/  SHFL.BFLY PT, R6, R5, 0x1, 0x1f ;  /* 0x0c201f0005067f89 */ /* 0x000e6200000e0000 */
[----:B------:R-:W-:Y:S01]  /*2010*/  FSEL R13, R13, R10, P0 ;  /* 0x0000000a0d0d7208 */ /* 0x000fe20000000000 */
[----:B------:R-:W-:-:S04]  /*2020*/  FFMA R4, R12, R4, R9 ;  /* 0x000000040c047223 */ /* 0x000fc80000000009 */
[----:B------:R-:W-:Y:S01]  /*2030*/  @!P2 FMUL R13, R13, 16777216 ;  /* 0x4b8000000d0da820 */ /* 0x000fe20000400000 */
[----:B------:R-:W2:Y:S03]  /*2040*/  SHFL.BFLY PT, R7, R4, 0x1, 0x1f ;  /* 0x0c201f0004077f89 */ /* 0x000ea600000e0000 */
[----:B------:R-:W3:Y:S01]  /*2050*/  MUFU.RCP R8, R13 ;  /* 0x0000000d00087308 */ /* 0x000ee20000001000 */
[----:B------:R-:W-:Y:S01]  /*2060*/  @P0 FMUL R11, R11, 0.25 ;  /* 0x3e8000000b0b0820 */ /* 0x000fe20000400000 */
[----:B------:R-:W-:-:S03]  /*2070*/  LOP3.LUT P0, RZ, R28, 0x7, RZ, 0xc0, !PT ;  /* 0x000000071cff7812 */ /* 0x000fc6000780c0ff */
[----:B------:R-:W-:Y:S01]  /*2080*/  @!P2 FMUL R11, R11, 16777216 ;  /* 0x4b8000000b0ba820 */ /* 0x000fe20000400000 */
[----:B------:R-:W-:Y:S02]  /*2090*/  FSETP.NEU.AND P2, PT, R10, RZ, PT ;  /* 0x000000ff0a00720b */ /* 0x000fe40003f4d000 */
[----:B------:R-:W-:Y:S01]  /*20a0*/  ISETP.LT.AND P0, PT, R28, 0x8, !P0 ;  /* 0x000000081c00780c */ /* 0x000fe20004701270 */
[----:B-1----:R-:W-:Y:S01]  /*20b0*/  FADD R6, -R5, R6 ;  /* 0x0000000605067221 */ /* 0x002fe20000000100 */
[----:B---3--:R-:W-:-:S03]  /*20c0*/  FMUL R8, R8, R11 ;  /* 0x0000000b08087220 */ /* 0x008fc60000400000 */
[----:B------:R-:W-:Y:S02]  /*20d0*/  FMUL R9, R6, R6 ;  /* 0x0000000606097220 */ /* 0x000fe40000400000 */
[----:B------:R-:W-:Y:S01]  /*20e0*/  FSEL R8, R8, RZ, P2 ;  /* 0x000000ff08087208 */ /* 0x000fe20001000000 */
[----:B--2---:R-:W-:Y:S01]  /*20f0*/  FADD R7, R4, R7 ;  /* 0x0000000704077221 */ /* 0x004fe20000000000 */
[----:B------:R-:W-:-:S03]  /*2100*/  FMUL R9, R2, R9 ;  /* 0x0000000902097220 */ /* 0x000fc60000400000 */
[----:B------:R-:W-:Y:S01]  /*2110*/  FFMA R6, R6, R8, R5 ;  /* 0x0000000806067223 */ /* 0x000fe20000000005 */
[----:B------:R-:W-:Y:S01]  /*2120*/  FFMA R2, R8, R9, R7 ;  /* 0x0000000908027223 */ /* 0x000fe20000000007 */
[----:B------:R1:W-:Y:S04]  /*2130*/  @P0 STS [R3+UR4+0x40], R10 ;  /* 0x0000400a03000988 */ /* 0x0003e80008000804 */
[----:B------:R-:W-:Y:S04]  /*2140*/  @P0 STS [R3+UR4], R6 ;  /* 0x0000000603000988 */ /* 0x000fe80008000804 */
[----:B------:R2:W-:Y:S01]  /*2150*/  @P0 STS [R3+UR4+0x20], R2 ;  /* 0x0000200203000988 */ /* 0x0005e20008000804 */
[----:B------:R-:W-:Y:S06]  /*2160*/  BAR.SYNC.DEFER_BLOCKING 0x0 ;  /* 0x0000000000007b1d */ /* 0x000fec0000010000 */
[----:B------:R-:W3:Y:S04]  /*2170*/  LDS R7, [UR4+0x20] ;  /* 0x00002004ff077984 */ /* 0x000ee80008000800 */
[----:B------:R-:W4:Y:S01]  /*2180*/  LDS R8, [UR4] ;  /* 0x00000004ff087984 */ /* 0x000f220008000800 */
[----:B------:R-:W-:-:S02]  /*2190*/  IMAD.MOV.U32 R12, RZ, RZ, 0x39aaaaab ;  /* 0x39aaaaabff0c7424 */ /* 0x000fc400078e00ff */
[----:B------:R-:W-:-:S03]  /*21a0*/  IMAD.WIDE.U32 R4, R29, 0x8, RZ ;  /* 0x000000081d047825 */ /* 0x000fc600078e00ff */
[----:B------:R-:W-:-:S04]  /*21b0*/  IADD3 R4, P0, R4, 0x4800, RZ ;  /* 0x0000480004047810 */ /* 0x000fc80007f1e0ff */
[----:B------:R-:W-:Y:S02]  /*21c0*/  IADD3.X R5, RZ, R5, RZ, P0, !PT ;  /* 0x00000005ff057210 */ /* 0x000fe400007fe4ff */
[----:B-1----:R-:W-:Y:S02]  /*21d0*/  IADD3 R10, P0, R4, UR8, RZ ;  /* 0x00000008040a7c10 */ /* 0x002fe4000ff1e0ff */
[----:B------:R-:W-:Y:S02]  /*21e0*/  IADD3 R4, P2, R4, UR10, RZ ;  /* 0x0000000a04047c10 */ /* 0x000fe4000ff5e0ff */
[----:B--2---:R-:W-:Y:S02]  /*21f0*/  IADD3.X R3, R5, UR9, RZ, P0, !PT ;  /* 0x0000000905037c10 */ /* 0x004fe400087fe4ff */
[----:B------:R-:W-:Y:S01]  /*2200*/  IADD3.X R5, R5, UR11, RZ, P2, !PT ;  /* 0x0000000b05057c10 */ /* 0x000fe200097fe4ff */
[----:B---3--:R-:W-:-:S04]  /*2210*/  FFMA R7, R7, R12, 9.9999999747524270788e-07 ;  /* 0x358637bd07077423 */ /* 0x008fc8000000000c */
[----:B------:R1:W2:Y:S01]  /*2220*/  MUFU.RSQ R9, R7 ;  /* 0x0000000700097308 */ /* 0x0002a20000001400 */
[----:B----4-:R-:W-:-:S07]  /*2230*/  MOV R11, 0xfffffc00 ;  /* 0xfffffc00000b7802 */ /* 0x010fce0000000f00 */
.L_x_0:
[----:B------:R-:W3:Y:S01]  /*2240*/  LDC.64 R22, c[0x0][0x210] ;  /* 0x00008400ff167b82 */ /* 0x000ee20000000a00 */
[----:B------:R-:W-:Y:S01]  /*2250*/  MOV R2, R10 ;  /* 0x0000000a00027202 */ /* 0x000fe20000000f00 */
[----:B------:R-:W4:Y:S01]  /*2260*/  LDG.E.EL.64 R20, desc[UR6][R4.64+0x1800] ;  /* 0x0018000604147981 */ /* 0x000f22000c2e1b00 */
[----:B------:R-:W-:-:S03]  /*2270*/  VIADD R11, R11, 0x400 ;  /* 0x000004000b0b7836 */ /* 0x000fc60000000000 */
[----:B--2---:R-:W2:Y:S02]  /*2280*/  LDG.E.EL.64 R14, desc[UR6][R2.64+0x1800] ;  /* 0x00180006020e7981 */ /* 0x004ea4000c2e1b00 */
[----:B------:R-:W-:Y:S02]  /*2290*/  IADD3 R13, R0, R11, RZ ;  /* 0x0000000b000d7210 */ /* 0x000fe40007ffe0ff */
[----:B------:R5:W2:Y:S04]  /*22a0*/  LDG.E.EL.64 R16, desc[UR6][R4.64] ;  /* 0x0000000604107981 */ /* 0x000aa8000c2e1b00 */
[----:B-1----:R-:W2:Y:S01]  /*22b0*/  LDG.E.EL.64 R18, desc[UR6][R2.64] ;  /* 0x0000000602127981 */ /* 0x002ea2000c2e1b00 */
[----:B------:R-:W-:Y:S01]  /*22c0*/  CS2R R6, SRZ ;  /* 0x0000000000067805 */ /* 0x000fe2000001ff00 */
[----:B---3--:R-:W-:-:S05]  /*22d0*/  IMAD.WIDE R22, R13, 0x2, R22 ;  /* 0x000000020d167825 */ /* 0x008fca00078e0216 */
[----:B------:R1:W3:Y:S01]  /*22e0*/  @!P1 LDG.E.EF.64 R6, desc[UR6][R22.64] ;  /* 0x0000000616069981 */ /* 0x0002e2000c0e1b00 */
[----:B------:R-:W-:Y:S02]  /*22f0*/  ISETP.GE.U32.AND P3, PT, R11, 0x800, PT ;  /* 0x000008000b00780c */ /* 0x000fe40003f66070 */
[----:B-----5:R-:W-:-:S04]  /*2300*/  IADD3 R4, P2, R4, 0x800, RZ ;  /* 0x0000080004047810 */ /* 0x020fc80007f5e0ff */
[----:B------:R-:W-:Y:S02]  /*2310*/  IADD3.X R5, RZ, R5, RZ, P2, !PT ;  /* 0x00000005ff057210 */ /* 0x000fe400017fe4ff */
[C---:B----4-:R-:W-:Y:S02]  /*2320*/  PRMT R10, R20.reuse, 0x7632, R10 ;  /* 0x00007632140a7816 */ /* 0x050fe4000000000a */
[----:B------:R-:W-:Y:S02]  /*2330*/  SHF.L.U32 R20, R20, 0x10, RZ ;  /* 0x0000001014147819 */ /* 0x000fe400000006ff */
[----:B------:R-:W-:Y:S01]  /*2340*/  SHF.L.U32 R12, R21, 0x10, RZ ;  /* 0x00000010150c7819 */ /* 0x000fe200000006ff */
[C---:B--2---:R-:W-:Y:S01]  /*2350*/  IMAD.U32 R25, R14.reuse, 0x10000, RZ ;  /* 0x000100000e197824 */ /* 0x044fe200078e00ff */
[----:B------:R-:W-:Y:S02]  /*2360*/  PRMT R21, R14, 0x7632, R21 ;  /* 0x000076320e157816 */ /* 0x000fe40000000015 */
[----:B------:R-:W-:Y:S01]  /*2370*/  SHF.L.U32 R14, R10, 0x10, RZ ;  /* 0x000000100a0e7819 */ /* 0x000fe200000006ff */
[----:B------:R-:W-:Y:S01]  /*2380*/  FADD R10, R20, R25 ;  /* 0x00000019140a7221 */ /* 0x000fe20000000000 */
[----:B------:R-:W-:Y:S01]  /*2390*/  SHF.L.U32 R27, R21, 0x10, RZ ;  /* 0x00000010151b7819 */ /* 0x000fe200000006ff */
[C---:B-1----:R-:W-:Y:S01]  /*23a0*/  IMAD.U32 R23, R16.reuse, 0x10000, RZ ;  /* 0x0001000010177824 */ /* 0x042fe200078e00ff */
[----:B------:R-:W-:-:S02]  /*23b0*/  PRMT R22, R16, 0x7632, R22 ;  /* 0x0000763210167816 */ /* 0x000fc40000000016 */
[----:B------:R-:W-:Y:S01]  /*23c0*/  PRMT R21, R21, 0x7632, R21 ;  /* 0x0000763215157816 */ /* 0x000fe20000000015 */
[----:B------:R-:W-:Y:S01]  /*23d0*/  FADD R14, R14, R27 ;  /* 0x0000001b0e0e7221 */ /* 0x000fe20000000000 */
[----:B------:R-:W-:Y:S02]  /*23e0*/  PRMT R20, R15, 0x7632, R20 ;  /* 0x000076320f147816 */ /* 0x000fe40000000014 */
[----:B------:R-:W-:Y:S02]  /*23f0*/  PRMT R16, R17, 0x7632, R16 ;  /* 0x0000763211107816 */ /* 0x000fe40000000010 */
[----:B------:R-:W-:Y:S02]  /*2400*/  PRMT R25, R19, 0x7632, R25 ;  /* 0x0000763213197816 */ /* 0x000fe40000000019 */
[C---:B------:R-:W-:Y:S02]  /*2410*/  PRMT R24, R18.reuse, 0x7632, R24 ;  /* 0x0000763212187816 */ /* 0x040fe40000000018 */
[----:B------:R-:W-:-:S02]  /*2420*/  SHF.L.U32 R26, R18, 0x10, RZ ;  /* 0x00000010121a7819 */ /* 0x000fc400000006ff */
[----:B------:R-:W-:Y:S02]  /*2430*/  SHF.L.U32 R28, R19, 0x10, RZ ;  /* 0x00000010131c7819 */ /* 0x000fe400000006ff */
[----:B------:R-:W-:Y:S02]  /*2440*/  SHF.L.U32 R18, R22, 0x10, RZ ;  /* 0x0000001016127819 */ /* 0x000fe400000006ff */
[----:B------:R-:W-:Y:S01]  /*2450*/  SHF.L.U32 R29, R15, 0x10, RZ ;  /* 0x000000100f1d7819 */ /* 0x000fe200000006ff */
[----:B------:R-:W-:Y:S01]  /*2460*/  IMAD.U32 R15, R21, 0x10000, RZ ;  /* 0x00010000150f7824 */ /* 0x000fe200078e00ff */
[----:B------:R-:W-:Y:S01]  /*2470*/  SHF.L.U32 R20, R20, 0x10, RZ ;  /* 0x0000001014147819 */ /* 0x000fe200000006ff */
[----:B------:R-:W-:Y:S01]  /*2480*/  IMAD.U32 R21, R24, 0x10000, RZ ;  /* 0x0001000018157824 */ /* 0x000fe200078e00ff */
[----:B------:R-:W-:Y:S01]  /*2490*/  SHF.L.U32 R19, R16, 0x10, RZ ;  /* 0x0000001010137819 */ /* 0x000fe200000006ff */
[----:B------:R-:W-:Y:S01]  /*24a0*/  FADD R16, R23, R26 ;  /* 0x0000001a17107221 */ /* 0x000fe20000000000 */
[----:B------:R-:W-:Y:S01]  /*24b0*/  SHF.L.U32 R22, R25, 0x10, RZ ;  /* 0x0000001019167819 */ /* 0x000fe200000006ff */
[----:B------:R-:W-:Y:S01]  /*24c0*/  FADD R15, R15, R20 ;  /* 0x000000140f0f7221 */ /* 0x000fe20000000000 */
[----:B---3--:R-:W-:Y:S01]  /*24d0*/  SEL R20, R6, RZ, !P1 ;  /* 0x000000ff06147207 */ /* 0x008fe20004800000 */
[----:B------:R-:W-:Y:S01]  /*24e0*/  FADD R18, R18, R21 ;  /* 0x0000001512127221 */ /* 0x000fe20000000000 */
[----:B------:R-:W-:Y:S01]  /*24f0*/  FADD R21, R10, 1 ;  /* 0x3f8000000a157421 */ /* 0x000fe20000000000 */
[----:B------:R-:W-:Y:S01]  /*2500*/  FADD R19, R19, R22 ;  /* 0x0000001613137221 */ /* 0x000fe20000000000 */
[----:B------:R-:W-:Y:S01]  /*2510*/  SEL R22, R7, RZ, !P1 ;  /* 0x000000ff07167207 */ /* 0x000fe20004800000 */
[----:B------:R-:W-:Y:S01]  /*2520*/  FADD R23, R14, 1 ;  /* 0x3f8000000e177421 */ /* 0x000fe20000000000 */
[----:B------:R-:W1:Y:S01]  /*2530*/  LDC.64 R6, c[0x0][0x240] ;  /* 0x00009000ff067b82 */ /* 0x000e620000000a00 */
[----:B------:R-:W-:Y:S01]  /*2540*/  PRMT R10, R20, 0x7632, R10 ;  /* 0x00007632140a7816 */ /* 0x000fe2000000000a */
[----:B------:R-:W-:Y:S01]  /*2550*/  FADD R12, R12, R29 ;  /* 0x0000001d0c0c7221 */ /* 0x000fe20000000000 */
[----:B------:R-:W-:Y:S01]  /*2560*/  PRMT R14, R22, 0x7632, R14 ;  /* 0x00007632160e7816 */ /* 0x000fe2000000000e */
[----:B------:R-:W-:Y:S01]  /*2570*/  FADD R24, R15, 1 ;  /* 0x3f8000000f187421 */ /* 0x000fe20000000000 */
[----:B------:R-:W-:Y:S01]  /*2580*/  SHF.L.U32 R25, R20, 0x10, RZ ;  /* 0x0000001014197819 */ /* 0x000fe200000006ff */
[----:B------:R-:W-:Y:S01]  /*2590*/  IMAD.U32 R27, R10, 0x10000, RZ ;  /* 0x000100000a1b7824 */ /* 0x000fe200078e00ff */
[----:B------:R-:W-:Y:S01]  /*25a0*/  SHF.L.U32 R29, R22, 0x10, RZ ;  /* 0x00000010161d7819 */ /* 0x000fe200000006ff */
[----:B------:R-:W-:Y:S01]  /*25b0*/  FADD R12, R12, 1 ;  /* 0x3f8000000c0c7421 */ /* 0x000fe20000000000 */
[----:B------:R-:W-:Y:S01]  /*25c0*/  SHF.L.U32 R31, R14, 0x10, RZ ;  /* 0x000000100e1f7819 */ /* 0x000fe200000006ff */
[C---:B------:R-:W-:Y:S01]  /*25d0*/  FADD R10, -R8.reuse, R25 ;  /* 0x00000019080a7221 */ /* 0x040fe20000000100 */
[----:B------:R-:W-:Y:S01]  /*25e0*/  SHF.L.U32 R17, R17, 0x10, RZ ;  /* 0x0000001011117819 */ /* 0x000fe200000006ff */
[C---:B------:R-:W-:Y:S01]  /*25f0*/  FADD R20, -R8.reuse, R29 ;  /* 0x0000001d08147221 */ /* 0x040fe20000000100 */
[C---:B------:R-:W-:Y:S01]  /*2600*/  FADD R14, -R8.reuse, R27 ;  /* 0x0000001b080e7221 */ /* 0x040fe20000000100 */
[----:B------:R-:W-:Y:S01]  /*2610*/  FADD R22, -R8, R31 ;  /* 0x0000001f08167221 */ /* 0x000fe20000000100 */
[----:B------:R-:W-:Y:S01]  /*2620*/  FMUL R15, R9, R10 ;  /* 0x0000000a090f7220 */ /* 0x000fe20000400000 */
[----:B------:R-:W-:Y:S01]  /*2630*/  FADD R17, R17, R28 ;  /* 0x0000001c11117221 */ /* 0x000fe20000000000 */
[C---:B------:R-:W-:Y:S01]  /*2640*/  FMUL R20, R9.reuse, R20 ;  /* 0x0000001409147220 */ /* 0x040fe20000400000 */
[C---:B------:R-:W-:Y:S01]  /*2650*/  FMUL R25, R9.reuse, R14 ;  /* 0x0000000e09197220 */ /* 0x040fe20000400000 */
[----:B------:R-:W-:Y:S01]  /*2660*/  FMUL R22, R9, R22 ;  /* 0x0000001609167220 */ /* 0x000fe20000400000 */
[----:B------:R-:W-:Y:S01]  /*2670*/  FFMA R15, R15, R21, R16 ;  /* 0x000000150f0f7223 */ /* 0x000fe20000000010 */
[----:B------:R-:W-:Y:S01]  /*2680*/  FFMA R12, R20, R12, R17 ;  /* 0x0000000c140c7223 */ /* 0x000fe20000000011 */
[----:B------:R-:W-:Y:S01]  /*2690*/  FFMA R18, R25, R23, R18 ;  /* 0x0000001719127223 */ /* 0x000fe20000000012 */
[----:B------:R-:W-:Y:S01]  /*26a0*/  FFMA R19, R22, R24, R19 ;  /* 0x0000001816137223 */ /* 0x000fe20000000013 */
[----:B-1----:R-:W-:Y:S01]  /*26b0*/  IMAD.WIDE R6, R13, 0x2, R6 ;  /* 0x000000020d067825 */ /* 0x002fe200078e0206 */
[----:B------:R-:W-:-:S02]  /*26c0*/  IADD3 R10, P0, R2, 0x800, RZ ;  /* 0x00000800020a7810 */ /* 0x000fc40007f1e0ff */
[----:B------:R-:W-:Y:S02]  /*26d0*/  F2FP.BF16.F32.PACK_AB R18, R18, R15 ;  /* 0x0000000f1212723e */ /* 0x000fe400000010ff */
[----:B------:R-:W-:Y:S02]  /*26e0*/  F2FP.BF16.F32.PACK_AB R19, R19, R12 ;  /* 0x0000000c1313723e */ /* 0x000fe400000010ff */
[----:B------:R-:W-:-:S03]  /*26f0*/  IADD3.X R3, RZ, R3, RZ, P0, !PT ;  /* 0x00000003ff037210 */ /* 0x000fc600007fe4ff */
[----:B------:R1:W-:Y:S01]  /*2700*/  @!P1 STG.E.64 desc[UR6][R6.64], R18 ;  /* 0x0000001206009986 */ /* 0x0003e2000c101b06 */
[----:B------:R-:W-:Y:S05]  /*2710*/  @!P3 BRA `(.L_x_0) ;  /* 0xfffffff800c8b947 */ /* 0x000fea000383ffff */
[----:B------:R-:W-:Y:S05]  /*2720*/  EXIT ;  /* 0x000000000000794d */ /* 0x000fea0003800000 */
.L_x_1:
[----:B------:R-:W-:-:S00]  /*2730*/  BRA `(.L_x_1) ;  /* 0xfffffffc00fc7947 */ /* 0x000fc0000383ffff */
[----:B------:R-:W-:-:S00]  /*2740*/  NOP ;  /* 0x0000000000007918 */ /* 0x000fc00000000000 */
        /* <DEDUP_REMOVED lines=11> */
.L_x_2:


//--------------------- .nv.global.init           --------------------------
	.section	.nv.global.init,"aw",@progbits
.nv.global.init:
	.type		_$_str,@object
	.size		_$_str,(.L_0 - _$_str)
_$_str:
        /*0000*/ 	.byte	0x5f, 0x5f, 0x43, 0x55, 0x44, 0x41, 0x5f, 0x46, 0x54, 0x5a, 0x00
.L_0:


//--------------------- .nv.shared.triton_        --------------------------
	.section	.nv.shared.triton_,"aw",@nobits
	.sectionflags	@""
	.align	16
	.zero		1024


//--------------------- .nv.constant0.triton_     --------------------------
	.section	.nv.constant0.triton_,"a",@progbits
	.sectionflags	@""
	.align	4
.nv.constant0.triton_:
	.zero		592
